//
// Generated by NVIDIA NVVM Compiler
//
// Compiler Build ID: CL-36424714
// Cuda compilation tools, release 13.0, V13.0.88
// Based on NVVM 20.0.0
//

.version 9.0
.target sm_100
.address_size 64

	// .globl	_Z18calculateHistogramPfS_iPj
.global .align 4 .b8 __cudart_i2opi_f[24] = {65, 144, 67, 60, 153, 149, 98, 219, 192, 221, 52, 245, 209, 87, 39, 252, 41, 21, 68, 78, 110, 131, 249, 162};

.visible .entry _Z18calculateHistogramPfS_iPj(
	.param .u64 .ptr .align 1 _Z18calculateHistogramPfS_iPj_param_0,
	.param .u64 .ptr .align 1 _Z18calculateHistogramPfS_iPj_param_1,
	.param .u32 _Z18calculateHistogramPfS_iPj_param_2,
	.param .u64 .ptr .align 1 _Z18calculateHistogramPfS_iPj_param_3
)
{
	.local .align 4 .b8 	__local_depot0[28];
	.reg .b64 	%SP;
	.reg .b64 	%SPL;
	.reg .pred 	%p<48>;
	.reg .b32 	%r<201>;
	.reg .b32 	%f<155>;
	.reg .b64 	%rd<101>;
	.reg .b64 	%fd<11>;

	mov.u64 	%SPL, __local_depot0;
	ld.param.u64 	%rd27, [_Z18calculateHistogramPfS_iPj_param_0];
	ld.param.u32 	%r68, [_Z18calculateHistogramPfS_iPj_param_2];
	ld.param.u64 	%rd29, [_Z18calculateHistogramPfS_iPj_param_3];
	add.u64 	%rd1, %SPL, 0;
	add.u64 	%rd2, %SPL, 0;
	add.u64 	%rd3, %SPL, 0;
	add.u64 	%rd4, %SPL, 0;
	add.u64 	%rd5, %SPL, 0;
	mov.u32 	%r69, %ctaid.x;
	mov.u32 	%r70, %ntid.x;
	mov.u32 	%r71, %tid.x;
	mad.lo.s32 	%r1, %r69, %r70, %r71;
	setp.ge.s32 	%p2, %r1, %r68;
	@%p2 bra 	$L__BB0_40;
	cvta.to.global.u64 	%rd35, %rd27;
	shl.b32 	%r72, %r1, 1;
	mul.wide.s32 	%rd36, %r72, 4;
	add.s64 	%rd6, %rd35, %rd36;
	setp.lt.s32 	%p3, %r68, 1;
	@%p3 bra 	$L__BB0_40;
	ld.global.f32 	%f1, [%rd6];
	ld.global.f32 	%f27, [%rd6+4];
	mul.f32 	%f28, %f27, 0f3F22F983;
	cvt.rni.s32.f32 	%r74, %f28;
	cvt.rn.f32.s32 	%f29, %r74;
	fma.rn.f32 	%f30, %f29, 0fBFC90FDA, %f27;
	fma.rn.f32 	%f31, %f29, 0fB3A22168, %f30;
	fma.rn.f32 	%f32, %f29, 0fA7C234C5, %f31;
	abs.f32 	%f33, %f27;
	setp.ltu.f32 	%p4, %f33, 0f47CE4780;
	setp.eq.f32 	%p5, %f33, 0f7F800000;
	mov.b32 	%r2, %f27;
	shr.u32 	%r75, %r2, 23;
	and.b32  	%r76, %r75, 224;
	add.s32 	%r77, %r76, -128;
	shl.b32 	%r78, %r2, 8;
	or.b32  	%r3, %r78, -2147483648;
	shr.u32 	%r79, %r77, 5;
	and.b32  	%r4, %r75, 31;
	mul.wide.u32 	%rd37, %r79, 4;
	sub.s64 	%rd7, %rd5, %rd37;
	mov.f32 	%f34, 0f00000000;
	mul.rn.f32 	%f35, %f27, %f34;
	sub.s64 	%rd8, %rd3, %rd37;
	or.pred  	%p1, %p4, %p5;
	selp.b32 	%r5, %r74, 0, %p4;
	selp.f32 	%f2, %f32, %f35, %p4;
	cvta.to.global.u64 	%rd9, %rd29;
	mov.b32 	%r180, 0;
$L__BB0_3:
	ld.param.u64 	%rd93, [_Z18calculateHistogramPfS_iPj_param_1];
	shl.b32 	%r80, %r180, 1;
	cvta.to.global.u64 	%rd38, %rd93;
	mul.wide.u32 	%rd39, %r80, 4;
	add.s64 	%rd40, %rd38, %rd39;
	ld.global.f32 	%f3, [%rd40];
	ld.global.f32 	%f4, [%rd40+4];
	mov.u32 	%r184, %r5;
	mov.f32 	%f150, %f2;
	@%p1 bra 	$L__BB0_9;
	mov.b64 	%rd96, 0;
	mov.b32 	%r181, 0;
	mov.u64 	%rd94, __cudart_i2opi_f;
	mov.u64 	%rd95, %rd5;
$L__BB0_5:
	.pragma "nounroll";
	ld.global.nc.u32 	%r82, [%rd94];
	mad.wide.u32 	%rd43, %r82, %r3, %rd96;
	shr.u64 	%rd96, %rd43, 32;
	st.local.u32 	[%rd95], %rd43;
	add.s32 	%r181, %r181, 1;
	add.s64 	%rd95, %rd95, 4;
	add.s64 	%rd94, %rd94, 4;
	setp.ne.s32 	%p6, %r181, 6;
	@%p6 bra 	$L__BB0_5;
	setp.eq.s32 	%p7, %r4, 0;
	st.local.u32 	[%rd5+24], %rd96;
	ld.local.u32 	%r182, [%rd7+24];
	ld.local.u32 	%r183, [%rd7+20];
	@%p7 bra 	$L__BB0_8;
	shf.l.wrap.b32 	%r182, %r183, %r182, %r4;
	ld.local.u32 	%r83, [%rd7+16];
	shf.l.wrap.b32 	%r183, %r83, %r183, %r4;
$L__BB0_8:
	setp.lt.s32 	%p8, %r2, 0;
	shr.u32 	%r84, %r182, 30;
	shf.l.wrap.b32 	%r85, %r183, %r182, 2;
	shl.b32 	%r86, %r183, 2;
	shr.u32 	%r87, %r85, 31;
	add.s32 	%r88, %r87, %r84;
	neg.s32 	%r89, %r88;
	selp.b32 	%r184, %r89, %r88, %p8;
	xor.b32  	%r90, %r85, %r2;
	shr.s32 	%r91, %r85, 31;
	xor.b32  	%r92, %r91, %r85;
	xor.b32  	%r93, %r91, %r86;
	cvt.u64.u32 	%rd44, %r92;
	shl.b64 	%rd45, %rd44, 32;
	cvt.u64.u32 	%rd46, %r93;
	or.b64  	%rd47, %rd45, %rd46;
	cvt.rn.f64.s64 	%fd1, %rd47;
	mul.f64 	%fd2, %fd1, 0d3BF921FB54442D19;
	cvt.rn.f32.f64 	%f36, %fd2;
	neg.f32 	%f37, %f36;
	setp.lt.s32 	%p9, %r90, 0;
	selp.f32 	%f150, %f37, %f36, %p9;
$L__BB0_9:
	mul.rn.f32 	%f38, %f150, %f150;
	and.b32  	%r94, %r184, 1;
	setp.eq.b32 	%p10, %r94, 1;
	selp.f32 	%f39, 0f3F800000, %f150, %p10;
	fma.rn.f32 	%f40, %f38, %f39, 0f00000000;
	fma.rn.f32 	%f41, %f38, 0f37CBAC00, 0fBAB607ED;
	selp.f32 	%f42, %f41, 0fB94D4153, %p10;
	selp.f32 	%f43, 0f3D2AAABB, 0f3C0885E4, %p10;
	fma.rn.f32 	%f44, %f42, %f38, %f43;
	selp.f32 	%f45, 0fBEFFFFFF, 0fBE2AAAA8, %p10;
	fma.rn.f32 	%f46, %f44, %f38, %f45;
	fma.rn.f32 	%f47, %f46, %f40, %f39;
	and.b32  	%r95, %r184, 2;
	setp.eq.s32 	%p11, %r95, 0;
	mov.f32 	%f48, 0f00000000;
	sub.f32 	%f49, %f48, %f47;
	selp.f32 	%f7, %f47, %f49, %p11;
	mul.f32 	%f50, %f4, 0f3F22F983;
	cvt.rni.s32.f32 	%r196, %f50;
	cvt.rn.f32.s32 	%f51, %r196;
	fma.rn.f32 	%f52, %f51, 0fBFC90FDA, %f4;
	fma.rn.f32 	%f53, %f51, 0fB3A22168, %f52;
	fma.rn.f32 	%f153, %f51, 0fA7C234C5, %f53;
	abs.f32 	%f9, %f4;
	setp.ltu.f32 	%p12, %f9, 0f47CE4780;
	mov.u32 	%r188, %r196;
	mov.f32 	%f151, %f153;
	@%p12 bra 	$L__BB0_17;
	setp.neu.f32 	%p13, %f9, 0f7F800000;
	@%p13 bra 	$L__BB0_12;
	mov.f32 	%f56, 0f00000000;
	mul.rn.f32 	%f151, %f4, %f56;
	mov.b32 	%r188, 0;
	bra.uni 	$L__BB0_17;
$L__BB0_12:
	mov.b32 	%r18, %f4;
	mov.b64 	%rd97, 0;
	mov.b32 	%r185, 0;
$L__BB0_13:
	.pragma "nounroll";
	mul.wide.u32 	%rd49, %r185, 4;
	mov.u64 	%rd50, __cudart_i2opi_f;
	add.s64 	%rd51, %rd50, %rd49;
	ld.global.nc.u32 	%r97, [%rd51];
	shl.b32 	%r98, %r18, 8;
	or.b32  	%r99, %r98, -2147483648;
	mad.wide.u32 	%rd52, %r97, %r99, %rd97;
	shr.u64 	%rd97, %rd52, 32;
	add.s64 	%rd53, %rd4, %rd49;
	st.local.u32 	[%rd53], %rd52;
	add.s32 	%r185, %r185, 1;
	setp.ne.s32 	%p14, %r185, 6;
	@%p14 bra 	$L__BB0_13;
	shr.u32 	%r100, %r18, 23;
	st.local.u32 	[%rd4+24], %rd97;
	and.b32  	%r21, %r100, 31;
	and.b32  	%r101, %r100, 224;
	add.s32 	%r102, %r101, -128;
	shr.u32 	%r103, %r102, 5;
	mul.wide.u32 	%rd54, %r103, 4;
	sub.s64 	%rd18, %rd4, %rd54;
	ld.local.u32 	%r186, [%rd18+24];
	ld.local.u32 	%r187, [%rd18+20];
	setp.eq.s32 	%p15, %r21, 0;
	@%p15 bra 	$L__BB0_16;
	shf.l.wrap.b32 	%r186, %r187, %r186, %r21;
	ld.local.u32 	%r104, [%rd18+16];
	shf.l.wrap.b32 	%r187, %r104, %r187, %r21;
$L__BB0_16:
	shr.u32 	%r105, %r186, 30;
	shf.l.wrap.b32 	%r106, %r187, %r186, 2;
	shl.b32 	%r107, %r187, 2;
	shr.u32 	%r108, %r106, 31;
	add.s32 	%r109, %r108, %r105;
	neg.s32 	%r110, %r109;
	setp.lt.s32 	%p16, %r18, 0;
	selp.b32 	%r188, %r110, %r109, %p16;
	xor.b32  	%r111, %r106, %r18;
	shr.s32 	%r112, %r106, 31;
	xor.b32  	%r113, %r112, %r106;
	xor.b32  	%r114, %r112, %r107;
	cvt.u64.u32 	%rd55, %r113;
	shl.b64 	%rd56, %rd55, 32;
	cvt.u64.u32 	%rd57, %r114;
	or.b64  	%rd58, %rd56, %rd57;
	cvt.rn.f64.s64 	%fd3, %rd58;
	mul.f64 	%fd4, %fd3, 0d3BF921FB54442D19;
	cvt.rn.f32.f64 	%f54, %fd4;
	neg.f32 	%f55, %f54;
	setp.lt.s32 	%p17, %r111, 0;
	selp.f32 	%f151, %f55, %f54, %p17;
$L__BB0_17:
	mul.rn.f32 	%f57, %f151, %f151;
	and.b32  	%r116, %r188, 1;
	setp.eq.b32 	%p18, %r116, 1;
	selp.f32 	%f58, 0f3F800000, %f151, %p18;
	fma.rn.f32 	%f59, %f57, %f58, 0f00000000;
	fma.rn.f32 	%f60, %f57, 0f37CBAC00, 0fBAB607ED;
	selp.f32 	%f61, %f60, 0fB94D4153, %p18;
	selp.f32 	%f62, 0f3D2AAABB, 0f3C0885E4, %p18;
	fma.rn.f32 	%f63, %f61, %f57, %f62;
	selp.f32 	%f64, 0fBEFFFFFF, 0fBE2AAAA8, %p18;
	fma.rn.f32 	%f65, %f63, %f57, %f64;
	fma.rn.f32 	%f66, %f65, %f59, %f58;
	and.b32  	%r117, %r188, 2;
	setp.eq.s32 	%p19, %r117, 0;
	mov.f32 	%f67, 0f00000000;
	sub.f32 	%f68, %f67, %f66;
	selp.f32 	%f69, %f66, %f68, %p19;
	mul.f32 	%f13, %f7, %f69;
	mov.u32 	%r192, %r5;
	mov.f32 	%f152, %f2;
	@%p1 bra 	$L__BB0_23;
	mov.b64 	%rd98, 0;
	mov.b32 	%r189, 0;
$L__BB0_19:
	.pragma "nounroll";
	mul.wide.u32 	%rd60, %r189, 4;
	mov.u64 	%rd61, __cudart_i2opi_f;
	add.s64 	%rd62, %rd61, %rd60;
	ld.global.nc.u32 	%r119, [%rd62];
	mad.wide.u32 	%rd63, %r119, %r3, %rd98;
	shr.u64 	%rd98, %rd63, 32;
	add.s64 	%rd64, %rd3, %rd60;
	st.local.u32 	[%rd64], %rd63;
	add.s32 	%r189, %r189, 1;
	setp.ne.s32 	%p20, %r189, 6;
	@%p20 bra 	$L__BB0_19;
	setp.eq.s32 	%p21, %r4, 0;
	st.local.u32 	[%rd3+24], %rd98;
	ld.local.u32 	%r190, [%rd8+24];
	ld.local.u32 	%r191, [%rd8+20];
	@%p21 bra 	$L__BB0_22;
	shf.l.wrap.b32 	%r190, %r191, %r190, %r4;
	ld.local.u32 	%r120, [%rd8+16];
	shf.l.wrap.b32 	%r191, %r120, %r191, %r4;
$L__BB0_22:
	setp.lt.s32 	%p22, %r2, 0;
	shr.u32 	%r121, %r190, 30;
	shf.l.wrap.b32 	%r122, %r191, %r190, 2;
	shl.b32 	%r123, %r191, 2;
	shr.u32 	%r124, %r122, 31;
	add.s32 	%r125, %r124, %r121;
	neg.s32 	%r126, %r125;
	selp.b32 	%r192, %r126, %r125, %p22;
	xor.b32  	%r127, %r122, %r2;
	shr.s32 	%r128, %r122, 31;
	xor.b32  	%r129, %r128, %r122;
	xor.b32  	%r130, %r128, %r123;
	cvt.u64.u32 	%rd65, %r129;
	shl.b64 	%rd66, %rd65, 32;
	cvt.u64.u32 	%rd67, %r130;
	or.b64  	%rd68, %rd66, %rd67;
	cvt.rn.f64.s64 	%fd5, %rd68;
	mul.f64 	%fd6, %fd5, 0d3BF921FB54442D19;
	cvt.rn.f32.f64 	%f70, %fd6;
	neg.f32 	%f71, %f70;
	setp.lt.s32 	%p23, %r127, 0;
	selp.f32 	%f152, %f71, %f70, %p23;
$L__BB0_23:
	add.s32 	%r131, %r192, 1;
	mul.rn.f32 	%f72, %f152, %f152;
	and.b32  	%r132, %r192, 1;
	setp.eq.b32 	%p25, %r132, 1;
	selp.f32 	%f73, %f152, 0f3F800000, %p25;
	fma.rn.f32 	%f74, %f72, %f73, 0f00000000;
	fma.rn.f32 	%f75, %f72, 0f37CBAC00, 0fBAB607ED;
	selp.f32 	%f76, 0fB94D4153, %f75, %p25;
	selp.f32 	%f77, 0f3C0885E4, 0f3D2AAABB, %p25;
	fma.rn.f32 	%f78, %f76, %f72, %f77;
	selp.f32 	%f79, 0fBE2AAAA8, 0fBEFFFFFF, %p25;
	fma.rn.f32 	%f80, %f78, %f72, %f79;
	fma.rn.f32 	%f81, %f80, %f74, %f73;
	and.b32  	%r133, %r131, 2;
	setp.eq.s32 	%p26, %r133, 0;
	mov.f32 	%f82, 0f00000000;
	sub.f32 	%f83, %f82, %f81;
	selp.f32 	%f16, %f81, %f83, %p26;
	@%p12 bra 	$L__BB0_31;
	setp.neu.f32 	%p27, %f9, 0f7F800000;
	@%p27 bra 	$L__BB0_26;
	mov.f32 	%f86, 0f00000000;
	mul.rn.f32 	%f153, %f4, %f86;
	mov.b32 	%r196, 0;
	bra.uni 	$L__BB0_31;
$L__BB0_26:
	mov.b32 	%r40, %f4;
	shl.b32 	%r135, %r40, 8;
	or.b32  	%r41, %r135, -2147483648;
	mov.b64 	%rd99, 0;
	mov.b32 	%r193, 0;
$L__BB0_27:
	.pragma "nounroll";
	mul.wide.u32 	%rd70, %r193, 4;
	mov.u64 	%rd71, __cudart_i2opi_f;
	add.s64 	%rd72, %rd71, %rd70;
	ld.global.nc.u32 	%r136, [%rd72];
	mad.wide.u32 	%rd73, %r136, %r41, %rd99;
	shr.u64 	%rd99, %rd73, 32;
	add.s64 	%rd74, %rd2, %rd70;
	st.local.u32 	[%rd74], %rd73;
	add.s32 	%r193, %r193, 1;
	setp.ne.s32 	%p28, %r193, 6;
	@%p28 bra 	$L__BB0_27;
	shr.u32 	%r137, %r40, 23;
	st.local.u32 	[%rd2+24], %rd99;
	and.b32  	%r44, %r137, 31;
	and.b32  	%r138, %r137, 224;
	add.s32 	%r139, %r138, -128;
	shr.u32 	%r140, %r139, 5;
	mul.wide.u32 	%rd75, %r140, 4;
	sub.s64 	%rd23, %rd2, %rd75;
	ld.local.u32 	%r194, [%rd23+24];
	ld.local.u32 	%r195, [%rd23+20];
	setp.eq.s32 	%p29, %r44, 0;
	@%p29 bra 	$L__BB0_30;
	shf.l.wrap.b32 	%r194, %r195, %r194, %r44;
	ld.local.u32 	%r141, [%rd23+16];
	shf.l.wrap.b32 	%r195, %r141, %r195, %r44;
$L__BB0_30:
	shr.u32 	%r142, %r194, 30;
	shf.l.wrap.b32 	%r143, %r195, %r194, 2;
	shl.b32 	%r144, %r195, 2;
	shr.u32 	%r145, %r143, 31;
	add.s32 	%r146, %r145, %r142;
	neg.s32 	%r147, %r146;
	setp.lt.s32 	%p30, %r40, 0;
	selp.b32 	%r196, %r147, %r146, %p30;
	xor.b32  	%r148, %r143, %r40;
	shr.s32 	%r149, %r143, 31;
	xor.b32  	%r150, %r149, %r143;
	xor.b32  	%r151, %r149, %r144;
	cvt.u64.u32 	%rd76, %r150;
	shl.b64 	%rd77, %rd76, 32;
	cvt.u64.u32 	%rd78, %r151;
	or.b64  	%rd79, %rd77, %rd78;
	cvt.rn.f64.s64 	%fd7, %rd79;
	mul.f64 	%fd8, %fd7, 0d3BF921FB54442D19;
	cvt.rn.f32.f64 	%f84, %fd8;
	neg.f32 	%f85, %f84;
	setp.lt.s32 	%p31, %r148, 0;
	selp.f32 	%f153, %f85, %f84, %p31;
$L__BB0_31:
	add.s32 	%r153, %r196, 1;
	mul.rn.f32 	%f87, %f153, %f153;
	and.b32  	%r154, %r196, 1;
	setp.eq.b32 	%p32, %r154, 1;
	selp.f32 	%f88, %f153, 0f3F800000, %p32;
	fma.rn.f32 	%f89, %f87, %f88, 0f00000000;
	fma.rn.f32 	%f90, %f87, 0f37CBAC00, 0fBAB607ED;
	selp.f32 	%f91, 0fB94D4153, %f90, %p32;
	selp.f32 	%f92, 0f3C0885E4, 0f3D2AAABB, %p32;
	fma.rn.f32 	%f93, %f91, %f87, %f92;
	selp.f32 	%f94, 0fBE2AAAA8, 0fBEFFFFFF, %p32;
	fma.rn.f32 	%f95, %f93, %f87, %f94;
	fma.rn.f32 	%f96, %f95, %f89, %f88;
	and.b32  	%r155, %r153, 2;
	setp.eq.s32 	%p33, %r155, 0;
	mov.f32 	%f97, 0f00000000;
	sub.f32 	%f98, %f97, %f96;
	selp.f32 	%f99, %f96, %f98, %p33;
	mul.f32 	%f20, %f16, %f99;
	sub.f32 	%f21, %f1, %f3;
	mul.f32 	%f100, %f21, 0f3F22F983;
	cvt.rni.s32.f32 	%r200, %f100;
	cvt.rn.f32.s32 	%f101, %r200;
	fma.rn.f32 	%f102, %f101, 0fBFC90FDA, %f21;
	fma.rn.f32 	%f103, %f101, 0fB3A22168, %f102;
	fma.rn.f32 	%f154, %f101, 0fA7C234C5, %f103;
	abs.f32 	%f23, %f21;
	setp.ltu.f32 	%p34, %f23, 0f47CE4780;
	@%p34 bra 	$L__BB0_39;
	setp.neu.f32 	%p35, %f23, 0f7F800000;
	@%p35 bra 	$L__BB0_34;
	mov.f32 	%f106, 0f00000000;
	mul.rn.f32 	%f154, %f21, %f106;
	mov.b32 	%r200, 0;
	bra.uni 	$L__BB0_39;
$L__BB0_34:
	mov.b32 	%r54, %f21;
	shl.b32 	%r157, %r54, 8;
	or.b32  	%r55, %r157, -2147483648;
	mov.b64 	%rd100, 0;
	mov.b32 	%r197, 0;
$L__BB0_35:
	.pragma "nounroll";
	mul.wide.u32 	%rd81, %r197, 4;
	mov.u64 	%rd82, __cudart_i2opi_f;
	add.s64 	%rd83, %rd82, %rd81;
	ld.global.nc.u32 	%r158, [%rd83];
	mad.wide.u32 	%rd84, %r158, %r55, %rd100;
	shr.u64 	%rd100, %rd84, 32;
	add.s64 	%rd85, %rd1, %rd81;
	st.local.u32 	[%rd85], %rd84;
	add.s32 	%r197, %r197, 1;
	setp.ne.s32 	%p36, %r197, 6;
	@%p36 bra 	$L__BB0_35;
	shr.u32 	%r159, %r54, 23;
	st.local.u32 	[%rd1+24], %rd100;
	and.b32  	%r58, %r159, 31;
	and.b32  	%r160, %r159, 224;
	add.s32 	%r161, %r160, -128;
	shr.u32 	%r162, %r161, 5;
	mul.wide.u32 	%rd86, %r162, 4;
	sub.s64 	%rd26, %rd1, %rd86;
	ld.local.u32 	%r198, [%rd26+24];
	ld.local.u32 	%r199, [%rd26+20];
	setp.eq.s32 	%p37, %r58, 0;
	@%p37 bra 	$L__BB0_38;
	shf.l.wrap.b32 	%r198, %r199, %r198, %r58;
	ld.local.u32 	%r163, [%rd26+16];
	shf.l.wrap.b32 	%r199, %r163, %r199, %r58;
$L__BB0_38:
	shr.u32 	%r164, %r198, 30;
	shf.l.wrap.b32 	%r165, %r199, %r198, 2;
	shl.b32 	%r166, %r199, 2;
	shr.u32 	%r167, %r165, 31;
	add.s32 	%r168, %r167, %r164;
	neg.s32 	%r169, %r168;
	setp.lt.s32 	%p38, %r54, 0;
	selp.b32 	%r200, %r169, %r168, %p38;
	xor.b32  	%r170, %r165, %r54;
	shr.s32 	%r171, %r165, 31;
	xor.b32  	%r172, %r171, %r165;
	xor.b32  	%r173, %r171, %r166;
	cvt.u64.u32 	%rd87, %r172;
	shl.b64 	%rd88, %rd87, 32;
	cvt.u64.u32 	%rd89, %r173;
	or.b64  	%rd90, %rd88, %rd89;
	cvt.rn.f64.s64 	%fd9, %rd90;
	mul.f64 	%fd10, %fd9, 0d3BF921FB54442D19;
	cvt.rn.f32.f64 	%f104, %fd10;
	neg.f32 	%f105, %f104;
	setp.lt.s32 	%p39, %r170, 0;
	selp.f32 	%f154, %f105, %f104, %p39;
$L__BB0_39:
	add.s32 	%r175, %r200, 1;
	mul.rn.f32 	%f107, %f154, %f154;
	and.b32  	%r176, %r200, 1;
	setp.eq.b32 	%p40, %r176, 1;
	selp.f32 	%f108, %f154, 0f3F800000, %p40;
	fma.rn.f32 	%f109, %f107, %f108, 0f00000000;
	fma.rn.f32 	%f110, %f107, 0f37CBAC00, 0fBAB607ED;
	selp.f32 	%f111, 0fB94D4153, %f110, %p40;
	selp.f32 	%f112, 0f3C0885E4, 0f3D2AAABB, %p40;
	fma.rn.f32 	%f113, %f111, %f107, %f112;
	selp.f32 	%f114, 0fBE2AAAA8, 0fBEFFFFFF, %p40;
	fma.rn.f32 	%f115, %f113, %f107, %f114;
	fma.rn.f32 	%f116, %f115, %f109, %f108;
	and.b32  	%r177, %r175, 2;
	setp.eq.s32 	%p41, %r177, 0;
	mov.f32 	%f117, 0f00000000;
	sub.f32 	%f118, %f117, %f116;
	selp.f32 	%f119, %f116, %f118, %p41;
	fma.rn.f32 	%f120, %f20, %f119, %f13;
	setp.gt.f32 	%p42, %f120, 0f3F800000;
	setp.lt.f32 	%p43, %f120, 0fBF800000;
	selp.f32 	%f121, 0fBF800000, %f120, %p43;
	selp.f32 	%f122, 0f3F800000, %f121, %p42;
	abs.f32 	%f123, %f122;
	fma.rn.f32 	%f124, %f123, 0fBF000000, 0f3F000000;
	rsqrt.approx.ftz.f32 	%f125, %f124;
	mul.f32 	%f126, %f125, %f124;
	mul.f32 	%f127, %f125, 0fBF000000;
	fma.rn.f32 	%f128, %f126, %f127, 0f3F000000;
	fma.rn.f32 	%f129, %f126, %f128, %f126;
	setp.eq.f32 	%p44, %f123, 0f3F800000;
	selp.f32 	%f130, 0f00000000, %f129, %p44;
	setp.gt.f32 	%p45, %f123, 0f3F0F5C29;
	selp.f32 	%f131, %f130, %f123, %p45;
	copysign.f32 	%f132, %f122, %f131;
	mul.f32 	%f133, %f132, %f132;
	fma.rn.f32 	%f134, %f133, 0f3D10ECEF, 0f3C8B1ABB;
	fma.rn.f32 	%f135, %f134, %f133, 0f3CFC028C;
	fma.rn.f32 	%f136, %f135, %f133, 0f3D372139;
	fma.rn.f32 	%f137, %f136, %f133, 0f3D9993DB;
	fma.rn.f32 	%f138, %f137, %f133, 0f3E2AAAC6;
	mul.f32 	%f139, %f133, %f138;
	fma.rn.f32 	%f140, %f139, %f132, %f132;
	neg.f32 	%f141, %f140;
	selp.f32 	%f142, %f140, %f141, %p45;
	fma.rn.f32 	%f143, 0f3F6EE581, 0f3FD774EB, %f142;
	setp.gt.f32 	%p46, %f122, 0f3F0F5C29;
	selp.f32 	%f144, %f140, %f143, %p46;
	add.f32 	%f145, %f144, %f144;
	selp.f32 	%f146, %f145, %f144, %p45;
	mul.f32 	%f147, %f146, 0f42652EE1;
	mul.f32 	%f148, %f147, 0f40800000;
	cvt.rmi.f32.f32 	%f149, %f148;
	cvt.rzi.s32.f32 	%r178, %f149;
	mul.wide.s32 	%rd91, %r178, 4;
	add.s64 	%rd92, %rd9, %rd91;
	atom.global.add.u32 	%r179, [%rd92], 1;
	add.s32 	%r180, %r180, 1;
	setp.ne.s32 	%p47, %r180, %r68;
	@%p47 bra 	$L__BB0_3;
$L__BB0_40:
	ret;

}


// ===== COMPILED SASS (sm_100) =====

	.target	sm_100

	.elftype	@"ET_EXEC"


//--------------------- .note.nv.tkinfo           --------------------------
	.section	.note.nv.tkinfo,"",@"SHT_NOTE"
	.sectionflags	@"SHF_NOTE_NV_TKINFO"
	.tkinfo
        /*0018*/ 	.word	0x00000002
        /*0030*/ 	.string	""
        /*0030*/ 	.string	"ptxas"
        /*0030*/ 	.string	"Cuda compilation tools, release 13.0, V13.0.88"
        /*0030*/ 	.string	"Build cuda_13.0.r13.0/compiler.36424714_0"
        /*0030*/ 	.string	"-arch sm_100 -m 64 "



//--------------------- .note.nv.cuinfo           --------------------------
	.section	.note.nv.cuinfo,"",@"SHT_NOTE"
	.sectionflags	@"SHF_NOTE_NV_CUINFO"
        /*0018*/ 	.short	0x0002
        /*001a*/ 	.short	0x0064
        /*001c*/ 	.short	0x0082
	.zero		2


//--------------------- .nv.info                  --------------------------
	.section	.nv.info,"",@"SHT_CUDA_INFO"
	.align	4


	//----- nvinfo : EIATTR_REGCOUNT
	.align		4
        /*0000*/ 	.byte	0x04, 0x2f
        /*0002*/ 	.short	(.L_2 - .L_1)
	.align		4
.L_1:
        /*0004*/ 	.word	index@(_Z18calculateHistogramPfS_iPj)
        /*0008*/ 	.word	0x00000020


	//----- nvinfo : EIATTR_FRAME_SIZE
	.align		4
.L_2:
        /*000c*/ 	.byte	0x04, 0x11
        /*000e*/ 	.short	(.L_4 - .L_3)
	.align		4
.L_3:
        /*0010*/ 	.word	index@(_Z18calculateHistogramPfS_iPj)
        /*0014*/ 	.word	0x00000000


	//----- nvinfo : EIATTR_MIN_STACK_SIZE
	.align		4
.L_4:
        /*0018*/ 	.byte	0x04, 0x12
        /*001a*/ 	.short	(.L_6 - .L_5)
	.align		4
.L_5:
        /*001c*/ 	.word	index@(_Z18calculateHistogramPfS_iPj)
        /*0020*/ 	.word	0x00000000
.L_6:


//--------------------- .nv.compat                --------------------------
	.section	.nv.compat,"",@"SHT_CUDA_COMPAT_INFO"
	.align	4
        /*0000*/ 	.byte	0x02, 0x09, 0x00, 0x00, 0x02, 0x02, 0x01, 0x00, 0x02, 0x05, 0x05, 0x00, 0x03, 0x07, 0x01, 0x01
        /*0010*/ 	.byte	0x02, 0x03, 0x00, 0x00, 0x02, 0x06, 0x01, 0x00, 0x04, 0x0b, 0x08, 0x00, 0x01, 0x00, 0x00, 0x00
        /*0020*/ 	.byte	0x00, 0x00, 0x00, 0x00


//--------------------- .nv.info._Z18calculateHistogramPfS_iPj --------------------------
	.section	.nv.info._Z18calculateHistogramPfS_iPj,"",@"SHT_CUDA_INFO"
	.sectionflags	@""
	.align	4


	//----- nvinfo : EIATTR_CUDA_API_VERSION
	.align		4
        /*0000*/ 	.byte	0x04, 0x37
        /*0002*/ 	.short	(.L_8 - .L_7)
.L_7:
        /*0004*/ 	.word	0x00000082


	//----- nvinfo : EIATTR_KPARAM_INFO
	.align		4
.L_8:
        /*0008*/ 	.byte	0x04, 0x17
        /*000a*/ 	.short	(.L_10 - .L_9)
.L_9:
        /*000c*/ 	.word	0x00000000
        /*0010*/ 	.short	0x0003
        /*0012*/ 	.short	0x0018
        /*0014*/ 	.byte	0x00, 0xf5, 0x21, 0x00


	//----- nvinfo : EIATTR_KPARAM_INFO
	.align		4
.L_10:
        /*0018*/ 	.byte	0x04, 0x17
        /*001a*/ 	.short	(.L_12 - .L_11)
.L_11:
        /*001c*/ 	.word	0x00000000
        /*0020*/ 	.short	0x0002
        /*0022*/ 	.short	0x0010
        /*0024*/ 	.byte	0x00, 0xf0, 0x11, 0x00


	//----- nvinfo : EIATTR_KPARAM_INFO
	.align		4
.L_12:
        /*0028*/ 	.byte	0x04, 0x17
        /*002a*/ 	.short	(.L_14 - .L_13)
.L_13:
        /*002c*/ 	.word	0x00000000
        /*0030*/ 	.short	0x0001
        /*0032*/ 	.short	0x0008
        /*0034*/ 	.byte	0x00, 0xf5, 0x21, 0x00


	//----- nvinfo : EIATTR_KPARAM_INFO
	.align		4
.L_14:
        /*0038*/ 	.byte	0x04, 0x17
        /*003a*/ 	.short	(.L_16 - .L_15)
.L_15:
        /*003c*/ 	.word	0x00000000
        /*0040*/ 	.short	0x0000
        /*0042*/ 	.short	0x0000
        /*0044*/ 	.byte	0x00, 0xf5, 0x21, 0x00


	//----- nvinfo : EIATTR_SPARSE_MMA_MASK
	.align		4
.L_16:
        /*0048*/ 	.byte	0x03, 0x50
        /*004a*/ 	.short	0x0000


	//----- nvinfo : EIATTR_MAXREG_COUNT
	.align		4
        /*004c*/ 	.byte	0x03, 0x1b
        /*004e*/ 	.short	0x00ff


	//----- nvinfo : EIATTR_MERCURY_ISA_VERSION
	.align		4
        /*0050*/ 	.byte	0x03, 0x5f
        /*0052*/ 	.short	0x0101


	//----- nvinfo : EIATTR_VRC_CTA_INIT_COUNT
	.align		4
        /*0054*/ 	.byte	0x02, 0x4a
	.zero		1
	.zero		1


	//----- nvinfo : EIATTR_EXIT_INSTR_OFFSETS
	.align		4
        /*0058*/ 	.byte	0x04, 0x1c
        /*005a*/ 	.short	(.L_18 - .L_17)


	//   ....[0]....
.L_17:
        /*005c*/ 	.word	0x00000070


	//   ....[1]....
        /*0060*/ 	.word	0x000000a0


	//   ....[2]....
        /*0064*/ 	.word	0x000027f0


	//----- nvinfo : EIATTR_CRS_STACK_SIZE
	.align		4
.L_18:
        /*0068*/ 	.byte	0x04, 0x1e
        /*006a*/ 	.short	(.L_20 - .L_19)
.L_19:
        /*006c*/ 	.word	0x00000000


	//----- nvinfo : EIATTR_CBANK_PARAM_SIZE
	.align		4
.L_20:
        /*0070*/ 	.byte	0x03, 0x19
        /*0072*/ 	.short	0x0020


	//----- nvinfo : EIATTR_PARAM_CBANK
	.align		4
        /*0074*/ 	.byte	0x04, 0x0a
        /*0076*/ 	.short	(.L_22 - .L_21)
	.align		4
.L_21:
        /*0078*/ 	.word	index@(.nv.constant0._Z18calculateHistogramPfS_iPj)
        /*007c*/ 	.short	0x0380
        /*007e*/ 	.short	0x0020


	//----- nvinfo : EIATTR_SW_WAR
	.align		4
.L_22:
        /*0080*/ 	.byte	0x04, 0x36
        /*0082*/ 	.short	(.L_24 - .L_23)
.L_23:
        /*0084*/ 	.word	0x00000008
.L_24:


//--------------------- .nv.callgraph             --------------------------
	.section	.nv.callgraph,"",@"SHT_CUDA_CALLGRAPH"
	.align	4
	.sectionentsize	8
	.align		4
        /*0000*/ 	.word	0x00000000
	.align		4
        /*0004*/ 	.word	0xffffffff
	.align		4
        /*0008*/ 	.word	0x00000000
	.align		4
        /*000c*/ 	.word	0xfffffffe
	.align		4
        /*0010*/ 	.word	0x00000000
	.align		4
        /*0014*/ 	.word	0xfffffffd
	.align		4
        /*0018*/ 	.word	0x00000000
	.align		4
        /*001c*/ 	.word	0xfffffffc


//--------------------- .nv.constant4             --------------------------
	.section	.nv.constant4,"a",@progbits
	.align	8
	.align		8
.nv.constant4:
        /*0000*/ 	.dword	__cudart_i2opi_f


//--------------------- .text._Z18calculateHistogramPfS_iPj --------------------------
	.section	.text._Z18calculateHistogramPfS_iPj,"ax",@progbits
	.align	128
        .global         _Z18calculateHistogramPfS_iPj
        .type           _Z18calculateHistogramPfS_iPj,@function
        .size           _Z18calculateHistogramPfS_iPj,(.L_x_23 - _Z18calculateHistogramPfS_iPj)
        .other          _Z18calculateHistogramPfS_iPj,@"STO_CUDA_ENTRY STV_DEFAULT"
_Z18calculateHistogramPfS_iPj:
.text._Z18calculateHistogramPfS_iPj:
[----:B------:R-:W-:Y:S01]  /*0000*/  LDC R1, c[0x0][0x37c] ;  /* 0x0000df00ff017b82 */ /* 0x000fe20000000800 */
[----:B------:R-:W0:Y:S07]  /*0010*/  S2R R3, SR_TID.X ;  /* 0x0000000000037919 */ /* 0x000e2e0000002100 */
[----:B------:R-:W0:Y:S08]  /*0020*/  S2UR UR4, SR_CTAID.X ;  /* 0x00000000000479c3 */ /* 0x000e300000002500 */
[----:B------:R-:W0:Y:S08]  /*0030*/  LDC R0, c[0x0][0x360] ;  /* 0x0000d800ff007b82 */ /* 0x000e300000000800 */
[----:B------:R-:W1:Y:S01]  /*0040*/  LDC R5, c[0x0][0x390] ;  /* 0x0000e400ff057b82 */ /* 0x000e620000000800 */
[----:B0-----:R-:W-:-:S05]  /*0050*/  IMAD R0, R0, UR4, R3 ;  /* 0x0000000400007c24 */ /* 0x001fca000f8e0203 */
[----:B-1----:R-:W-:-:S13]  /*0060*/  ISETP.GE.AND P0, PT, R0, R5, PT ;  /* 0x000000050000720c */ /* 0x002fda0003f06270 */
[----:B------:R-:W-:Y:S05]  /*0070*/  @P0 EXIT ;  /* 0x000000000000094d */ /* 0x000fea0003800000 */
[----:B------:R-:W-:Y:S02]  /*0080*/  ISETP.GE.AND P0, PT, R5, 0x1, PT ;  /* 0x000000010500780c */ /* 0x000fe40003f06270 */
[----:B------:R-:W0:Y:S11]  /*0090*/  LDC.64 R4, c[0x0][0x380] ;  /* 0x0000e000ff047b82 */ /* 0x000e360000000a00 */
[----:B------:R-:W-:Y:S05]  /*00a0*/  @!P0 EXIT ;  /* 0x000000000000894d */ /* 0x000fea0003800000 */
[----:B------:R-:W1:Y:S01]  /*00b0*/  LDCU.64 UR8, c[0x0][0x358] ;  /* 0x00006b00ff0877ac */ /* 0x000e620008000a00 */
[----:B------:R-:W-:-:S04]  /*00c0*/  IMAD.SHL.U32 R3, R0, 0x2, RZ ;  /* 0x0000000200037824 */ /* 0x000fc800078e00ff */
[----:B0-----:R-:W-:-:S05]  /*00d0*/  IMAD.WIDE R4, R3, 0x4, R4 ;  /* 0x0000000403047825 */ /* 0x001fca00078e0204 */
[----:B-1----:R-:W2:Y:S04]  /*00e0*/  LDG.E R0, desc[UR8][R4.64+0x4] ;  /* 0x0000040804007981 */ /* 0x002ea8000c1e1900 */
[----:B------:R0:W5:Y:S01]  /*00f0*/  LDG.E R2, desc[UR8][R4.64] ;  /* 0x0000000804027981 */ /* 0x000162000c1e1900 */
[----:B------:R-:W-:Y:S01]  /*0100*/  UMOV UR4, URZ ;  /* 0x000000ff00047c82 */ /* 0x000fe20008000000 */
[C---:B--2---:R-:W-:Y:S01]  /*0110*/  FMUL R6, R0.reuse, 0.63661974668502807617 ;  /* 0x3f22f98300067820 */ /* 0x044fe20000400000 */
[----:B------:R-:W-:Y:S01]  /*0120*/  SHF.R.U32.HI R7, RZ, 0x17, R0 ;  /* 0x00000017ff077819 */ /* 0x000fe20000011600 */
[C---:B0-----:R-:W-:Y:S01]  /*0130*/  IMAD.SHL.U32 R5, R0.reuse, 0x100, RZ ;  /* 0x0000010000057824 */ /* 0x041fe200078e00ff */
[C---:B------:R-:W-:Y:S02]  /*0140*/  FSETP.GE.AND P0, PT, |R0|.reuse, 105615, PT ;  /* 0x47ce47800000780b */ /* 0x040fe40003f06200 */
[----:B------:R-:W-:Y:S01]  /*0150*/  LOP3.LUT R9, R7, 0xe0, RZ, 0xc0, !PT ;  /* 0x000000e007097812 */ /* 0x000fe200078ec0ff */
[----:B------:R-:W0:Y:S01]  /*0160*/  F2I.NTZ R6, R6 ;  /* 0x0000000600067305 */ /* 0x000e220000203100 */
[----:B------:R-:W-:-:S02]  /*0170*/  FSETP.EQ.OR P1, PT, |R0|, +INF , !P0 ;  /* 0x7f8000000000780b */ /* 0x000fc40004722600 */
[----:B------:R-:W-:Y:S01]  /*0180*/  LOP3.LUT R4, R7, 0x1f, RZ, 0xc0, !PT ;  /* 0x0000001f07047812 */ /* 0x000fe200078ec0ff */
[----:B------:R-:W-:Y:S01]  /*0190*/  VIADD R9, R9, 0xffffff80 ;  /* 0xffffff8009097836 */ /* 0x000fe20000000000 */
[----:B------:R-:W-:-:S04]  /*01a0*/  LOP3.LUT R5, R5, 0x80000000, RZ, 0xfc, !PT ;  /* 0x8000000005057812 */ /* 0x000fc800078efcff */
[----:B------:R-:W-:-:S05]  /*01b0*/  SHF.R.U32.HI R9, RZ, 0x5, R9 ;  /* 0x00000005ff097819 */ /* 0x000fca0000011609 */
[----:B------:R-:W-:Y:S01]  /*01c0*/  IMAD.U32 R7, R9, -0x4, RZ ;  /* 0xfffffffc09077824 */ /* 0x000fe200078e00ff */
[----:B0-----:R-:W-:Y:S02]  /*01d0*/  I2FP.F32.S32 R3, R6 ;  /* 0x0000000600037245 */ /* 0x001fe40000201400 */
[----:B------:R-:W-:-:S03]  /*01e0*/  SEL R6, R6, RZ, !P0 ;  /* 0x000000ff06067207 */ /* 0x000fc60004000000 */
[----:B------:R-:W-:-:S04]  /*01f0*/  FFMA R8, R3, -1.5707962512969970703, R0 ;  /* 0xbfc90fda03087823 */ /* 0x000fc80000000000 */
[----:B------:R-:W-:-:S04]  /*0200*/  FFMA R8, R3, -7.5497894158615963534e-08, R8 ;  /* 0xb3a2216803087823 */ /* 0x000fc80000000008 */
[----:B------:R-:W-:Y:S01]  /*0210*/  FFMA R3, R3, -5.3903029534742383927e-15, R8 ;  /* 0xa7c234c503037823 */ /* 0x000fe20000000008 */
[----:B------:R-:W-:Y:S01]  /*0220*/  P2R R8, PR, RZ, 0x2 ;  /* 0x00000002ff087803 */ /* 0x000fe20000000000 */
[----:B------:R-:W-:-:S07]  /*0230*/  @P0 FMUL R3, RZ, R0 ;  /* 0x00000000ff030220 */ /* 0x000fce0000400000 */
.L_x_21:
[----:B------:R-:W0:Y:S01]  /*0240*/  LDCU.64 UR6, c[0x0][0x388] ;  /* 0x00007100ff0677ac */ /* 0x000e220008000a00 */
[----:B------:R-:W-:Y:S01]  /*0250*/  ISETP.NE.AND P0, PT, R8, RZ, PT ;  /* 0x000000ff0800720c */ /* 0x000fe20003f05270 */
[----:B------:R-:W-:-:S04]  /*0260*/  USHF.L.U32 UR5, UR4, 0x1, URZ ;  /* 0x0000000104057899 */ /* 0x000fc800080006ff */
[----:B0-----:R-:W-:-:S06]  /*0270*/  UIMAD.WIDE.U32 UR6, UR5, 0x4, UR6 ;  /* 0x00000004050678a5 */ /* 0x001fcc000f8e0006 */
[----:B------:R-:W-:Y:S01]  /*0280*/  IMAD.U32 R14, RZ, RZ, UR6 ;  /* 0x00000006ff0e7e24 */ /* 0x000fe2000f8e00ff */
[----:B------:R-:W-:-:S05]  /*0290*/  MOV R15, UR7 ;  /* 0x00000007000f7c02 */ /* 0x000fca0008000f00 */
[----:B------:R-:W2:Y:S04]  /*02a0*/  LDG.E R18, desc[UR8][R14.64+0x4] ;  /* 0x000004080e127981 */ /* 0x000ea8000c1e1900 */
[----:B-----5:R0:W5:Y:S01]  /*02b0*/  LDG.E R9, desc[UR8][R14.64] ;  /* 0x000000080e097981 */ /* 0x020162000c1e1900 */
[----:B------:R-:W-:Y:S01]  /*02c0*/  BSSY.RECONVERGENT B0, `(.L_x_0) ;  /* 0x0000057000007945 */ /* 0x000fe20003800200 */
[----:B------:R-:W-:Y:S02]  /*02d0*/  IMAD.MOV.U32 R22, RZ, RZ, R6 ;  /* 0x000000ffff167224 */ /* 0x000fe400078e0006 */
[----:B------:R-:W-:Y:S01]  /*02e0*/  IMAD.MOV.U32 R21, RZ, RZ, R3 ;  /* 0x000000ffff157224 */ /* 0x000fe200078e0003 */
[----:B--2---:R-:W-:Y:S01]  /*02f0*/  R2UR UR12, R18 ;  /* 0x00000000120c72ca */ /* 0x004fe200000e0000 */
[----:B0-----:R-:W-:-:S14]  /*0300*/  @P0 BRA `(.L_x_1) ;  /* 0x0000000400480947 */ /* 0x001fdc0003800000 */
[----:B------:R-:W-:Y:S01]  /*0310*/  IMAD.MOV.U32 R23, RZ, RZ, RZ ;  /* 0x000000ffff177224 */ /* 0x000fe200078e00ff */
[----:B------:R-:W0:Y:S01]  /*0320*/  LDCU.64 UR10, c[0x4][URZ] ;  /* 0x01000000ff0a77ac */ /* 0x000e220008000a00 */
[----:B------:R-:W-:Y:S01]  /*0330*/  IMAD.MOV.U32 R20, RZ, RZ, RZ ;  /* 0x000000ffff147224 */ /* 0x000fe200078e00ff */
[----:B------:R-:W-:Y:S01]  /*0340*/  UMOV UR6, URZ ;  /* 0x000000ff00067c82 */ /* 0x000fe20008000000 */
[----:B------:R-:W-:-:S05]  /*0350*/  UMOV UR5, URZ ;  /* 0x000000ff00057c82 */ /* 0x000fca0008000000 */
.L_x_2:
[----:B0-----:R-:W-:Y:S01]  /*0360*/  IMAD.U32 R14, RZ, RZ, UR10 ;  /* 0x0000000aff0e7e24 */ /* 0x001fe2000f8e00ff */
[----:B------:R-:W-:-:S05]  /*0370*/  MOV R15, UR11 ;  /* 0x0000000b000f7c02 */ /* 0x000fca0008000f00 */
[----:B------:R-:W2:Y:S01]  /*0380*/  LDG.E.CONSTANT R14, desc[UR8][R14.64] ;  /* 0x000000080e0e7981 */ /* 0x000ea2000c1e9900 */
[----:B------:R-:W-:Y:S01]  /*0390*/  UIADD3 UR5, UPT, UPT, UR5, 0x1, URZ ;  /* 0x0000000105057890 */ /* 0x000fe2000fffe0ff */
[C---:B------:R-:W-:Y:S01]  /*03a0*/  ISETP.EQ.AND P0, PT, R20.reuse, RZ, PT ;  /* 0x000000ff1400720c */ /* 0x040fe20003f02270 */
[----:B------:R-:W-:Y:S01]  /*03b0*/  UIADD3 UR10, UP1, UPT, UR10, 0x4, URZ ;  /* 0x000000040a0a7890 */ /* 0x000fe2000ff3e0ff */
[C---:B------:R-:W-:Y:S01]  /*03c0*/  ISETP.EQ.AND P1, PT, R20.reuse, 0x4, PT ;  /* 0x000000041400780c */ /* 0x040fe20003f22270 */
[----:B------:R-:W-:Y:S01]  /*03d0*/  UISETP.NE.AND UP0, UPT, UR5, 0x6, UPT ;  /* 0x000000060500788c */ /* 0x000fe2000bf05270 */
[C---:B------:R-:W-:Y:S01]  /*03e0*/  ISETP.EQ.AND P3, PT, R20.reuse, 0xc, PT ;  /* 0x0000000c1400780c */ /* 0x040fe20003f62270 */
[----:B------:R-:W-:Y:S01]  /*03f0*/  UIADD3.X UR11, UPT, UPT, URZ, UR11, URZ, UP1, !UPT ;  /* 0x0000000bff0b7290 */ /* 0x000fe20008ffe4ff */
[C---:B------:R-:W-:Y:S02]  /*0400*/  ISETP.EQ.AND P4, PT, R20.reuse, 0x10, PT ;  /* 0x000000101400780c */ /* 0x040fe40003f82270 */
[----:B------:R-:W-:Y:S01]  /*0410*/  ISETP.EQ.AND P5, PT, R20, 0x14, PT ;  /* 0x000000141400780c */ /* 0x000fe20003fa2270 */
[----:B--2---:R-:W-:-:S03]  /*0420*/  IMAD.WIDE.U32 R18, R14, R5, RZ ;  /* 0x000000050e127225 */ /* 0x004fc600078e00ff */
[----:B------:R-:W-:-:S04]  /*0430*/  IADD3 R18, P2, PT, R18, R23, RZ ;  /* 0x0000001712127210 */ /* 0x000fc80007f5e0ff */
[----:B------:R-:W-:Y:S01]  /*0440*/  IADD3.X R23, PT, PT, R19, UR6, RZ, P2, !PT ;  /* 0x0000000613177c10 */ /* 0x000fe200097fe4ff */
[--C-:B------:R-:W-:Y:S01]  /*0450*/  @P0 IMAD.MOV.U32 R10, RZ, RZ, R18.reuse ;  /* 0x000000ffff0a0224 */ /* 0x100fe200078e0012 */
[C---:B------:R-:W-:Y:S01]  /*0460*/  ISETP.EQ.AND P2, PT, R20.reuse, 0x8, PT ;  /* 0x000000081400780c */ /* 0x040fe20003f42270 */
[--C-:B------:R-:W-:Y:S02]  /*0470*/  @P1 IMAD.MOV.U32 R11, RZ, RZ, R18.reuse ;  /* 0x000000ffff0b1224 */ /* 0x100fe400078e0012 */
[----:B------:R-:W-:Y:S01]  /*0480*/  @P5 MOV R17, R18 ;  /* 0x0000001200115202 */ /* 0x000fe20000000f00 */
[--C-:B------:R-:W-:Y:S02]  /*0490*/  @P3 IMAD.MOV.U32 R13, RZ, RZ, R18.reuse ;  /* 0x000000ffff0d3224 */ /* 0x100fe400078e0012 */
[----:B------:R-:W-:Y:S02]  /*04a0*/  @P4 IMAD.MOV.U32 R16, RZ, RZ, R18 ;  /* 0x000000ffff104224 */ /* 0x000fe400078e0012 */
[----:B------:R-:W-:-:S05]  /*04b0*/  VIADD R20, R20, 0x4 ;  /* 0x0000000414147836 */ /* 0x000fca0000000000 */
[----:B------:R-:W-:Y:S01]  /*04c0*/  @P2 IMAD.MOV.U32 R12, RZ, RZ, R18 ;  /* 0x000000ffff0c2224 */ /* 0x000fe200078e0012 */
[----:B------:R-:W-:Y:S06]  /*04d0*/  BRA.U UP0, `(.L_x_2) ;  /* 0xfffffffd00a07547 */ /* 0x000fec000b83ffff */
[C---:B------:R-:W-:Y:S01]  /*04e0*/  ISETP.EQ.AND P3, PT, R7.reuse, -0x18, PT ;  /* 0xffffffe80700780c */ /* 0x040fe20003f62270 */
[----:B------:R-:W-:Y:S01]  /*04f0*/  BSSY.RECONVERGENT B1, `(.L_x_3) ;  /* 0x0000022000017945 */ /* 0x000fe20003800200 */
[C---:B------:R-:W-:Y:S02]  /*0500*/  ISETP.EQ.AND P4, PT, R7.reuse, -0x14, PT ;  /* 0xffffffec0700780c */ /* 0x040fe40003f82270 */
[C---:B------:R-:W-:Y:S02]  /*0510*/  ISETP.EQ.AND P0, PT, R7.reuse, -0x10, PT ;  /* 0xfffffff00700780c */ /* 0x040fe40003f02270 */
[C---:B------:R-:W-:Y:S02]  /*0520*/  ISETP.EQ.AND P1, PT, R7.reuse, -0xc, PT ;  /* 0xfffffff40700780c */ /* 0x040fe40003f22270 */
[----:B------:R-:W-:Y:S02]  /*0530*/  ISETP.EQ.AND P2, PT, R7, -0x8, PT ;  /* 0xfffffff80700780c */ /* 0x000fe40003f42270 */
[----:B------:R-:W-:-:S02]  /*0540*/  ISETP.NE.AND P6, PT, R4, RZ, PT ;  /* 0x000000ff0400720c */ /* 0x000fc40003fc5270 */
[C---:B------:R-:W-:Y:S01]  /*0550*/  ISETP.EQ.AND P5, PT, R7.reuse, 0x4, PT ;  /* 0x000000040700780c */ /* 0x040fe20003fa2270 */
[--C-:B------:R-:W-:Y:S01]  /*0560*/  @P3 IMAD.MOV.U32 R21, RZ, RZ, R10.reuse ;  /* 0x000000ffff153224 */ /* 0x100fe200078e000a */
[C---:B------:R-:W-:Y:S01]  /*0570*/  ISETP.EQ.AND P3, PT, R7.reuse, -0x4, PT ;  /* 0xfffffffc0700780c */ /* 0x040fe20003f62270 */
[----:B------:R-:W-:Y:S02]  /*0580*/  @P4 IMAD.MOV.U32 R14, RZ, RZ, R10 ;  /* 0x000000ffff0e4224 */ /* 0x000fe400078e000a */
[--C-:B------:R-:W-:Y:S01]  /*0590*/  @P4 IMAD.MOV.U32 R21, RZ, RZ, R11.reuse ;  /* 0x000000ffff154224 */ /* 0x100fe200078e000b */
[----:B------:R-:W-:Y:S01]  /*05a0*/  ISETP.EQ.AND P4, PT, R7, RZ, PT ;  /* 0x000000ff0700720c */ /* 0x000fe20003f82270 */
[----:B------:R-:W-:Y:S01]  /*05b0*/  @P0 IMAD.MOV.U32 R14, RZ, RZ, R11 ;  /* 0x000000ffff0e0224 */ /* 0x000fe200078e000b */
[----:B------:R-:W-:Y:S01]  /*05c0*/  @P0 MOV R21, R12 ;  /* 0x0000000c00150202 */ /* 0x000fe20000000f00 */
[----:B------:R-:W-:Y:S02]  /*05d0*/  @P1 IMAD.MOV.U32 R14, RZ, RZ, R12 ;  /* 0x000000ffff0e1224 */ /* 0x000fe400078e000c */
[----:B------:R-:W-:-:S02]  /*05e0*/  @P1 IMAD.MOV.U32 R21, RZ, RZ, R13 ;  /* 0x000000ffff151224 */ /* 0x000fc400078e000d */
[----:B------:R-:W-:Y:S02]  /*05f0*/  @P2 IMAD.MOV.U32 R14, RZ, RZ, R13 ;  /* 0x000000ffff0e2224 */ /* 0x000fe400078e000d */
[--C-:B------:R-:W-:Y:S01]  /*0600*/  @P2 IMAD.MOV.U32 R21, RZ, RZ, R16.reuse ;  /* 0x000000ffff152224 */ /* 0x100fe200078e0010 */
[----:B------:R-:W-:Y:S01]  /*0610*/  @P3 MOV R21, R17 ;  /* 0x0000001100153202 */ /* 0x000fe20000000f00 */
[----:B------:R-:W-:Y:S02]  /*0620*/  @P3 IMAD.MOV.U32 R14, RZ, RZ, R16 ;  /* 0x000000ffff0e3224 */ /* 0x000fe400078e0010 */
[----:B------:R-:W-:Y:S02]  /*0630*/  @P4 IMAD.MOV.U32 R14, RZ, RZ, R17 ;  /* 0x000000ffff0e4224 */ /* 0x000fe400078e0011 */
[--C-:B------:R-:W-:Y:S02]  /*0640*/  @P4 IMAD.MOV.U32 R21, RZ, RZ, R23.reuse ;  /* 0x000000ffff154224 */ /* 0x100fe400078e0017 */
[----:B------:R-:W-:Y:S01]  /*0650*/  @P5 IMAD.MOV.U32 R14, RZ, RZ, R23 ;  /* 0x000000ffff0e5224 */ /* 0x000fe200078e0017 */
[----:B------:R-:W-:Y:S06]  /*0660*/  @!P6 BRA `(.L_x_4) ;  /* 0x000000000028e947 */ /* 0x000fec0003800000 */
[----:B------:R-:W-:Y:S01]  /*0670*/  @P0 IMAD.MOV.U32 R15, RZ, RZ, R10 ;  /* 0x000000ffff0f0224 */ /* 0x000fe200078e000a */
[----:B------:R-:W-:Y:S01]  /*0680*/  ISETP.EQ.AND P0, PT, R7, 0x8, PT ;  /* 0x000000080700780c */ /* 0x000fe20003f02270 */
[----:B------:R-:W-:Y:S01]  /*0690*/  @P1 IMAD.MOV.U32 R15, RZ, RZ, R11 ;  /* 0x000000ffff0f1224 */ /* 0x000fe200078e000b */
[----:B------:R-:W-:Y:S01]  /*06a0*/  @P2 MOV R15, R12 ;  /* 0x0000000c000f2202 */ /* 0x000fe20000000f00 */
[----:B------:R-:W-:Y:S01]  /*06b0*/  @P3 IMAD.MOV.U32 R15, RZ, RZ, R13 ;  /* 0x000000ffff0f3224 */ /* 0x000fe200078e000d */
[----:B------:R-:W-:Y:S01]  /*06c0*/  SHF.L.W.U32.HI R21, R14, R4, R21 ;  /* 0x000000040e157219 */ /* 0x000fe20000010e15 */
[----:B------:R-:W-:Y:S02]  /*06d0*/  @P4 IMAD.MOV.U32 R15, RZ, RZ, R16 ;  /* 0x000000ffff0f4224 */ /* 0x000fe400078e0010 */
[----:B------:R-:W-:-:S06]  /*06e0*/  @P5 IMAD.MOV.U32 R15, RZ, RZ, R17 ;  /* 0x000000ffff0f5224 */ /* 0x000fcc00078e0011 */
[----:B------:R-:W-:-:S05]  /*06f0*/  @P0 IMAD.MOV.U32 R15, RZ, RZ, R23 ;  /* 0x000000ffff0f0224 */ /* 0x000fca00078e0017 */
[----:B------:R-:W-:-:S07]  /*0700*/  SHF.L.W.U32.HI R14, R15, R4, R14 ;  /* 0x000000040f0e7219 */ /* 0x000fce0000010e0e */
.L_x_4:
[----:B------:R-:W-:Y:S05]  /*0710*/  BSYNC.RECONVERGENT B1 ;  /* 0x0000000000017941 */ /* 0x000fea0003800200 */
.L_x_3:
[C---:B------:R-:W-:Y:S01]  /*0720*/  SHF.L.W.U32.HI R22, R14.reuse, 0x2, R21 ;  /* 0x000000020e167819 */ /* 0x040fe20000010e15 */
[----:B------:R-:W-:Y:S01]  /*0730*/  IMAD.SHL.U32 R14, R14, 0x4, RZ ;  /* 0x000000040e0e7824 */ /* 0x000fe200078e00ff */
[----:B------:R-:W-:Y:S01]  /*0740*/  UMOV UR6, 0x54442d19 ;  /* 0x54442d1900067882 */ /* 0x000fe20000000000 */
[----:B------:R-:W-:Y:S01]  /*0750*/  UMOV UR7, 0x3bf921fb ;  /* 0x3bf921fb00077882 */ /* 0x000fe20000000000 */
[----:B------:R-:W-:Y:S02]  /*0760*/  SHF.R.S32.HI R15, RZ, 0x1f, R22 ;  /* 0x0000001fff0f7819 */ /* 0x000fe40000011416 */
[----:B------:R-:W-:Y:S02]  /*0770*/  ISETP.GE.AND P0, PT, R0, RZ, PT ;  /* 0x000000ff0000720c */ /* 0x000fe40003f06270 */
[C---:B------:R-:W-:Y:S02]  /*0780*/  LOP3.LUT R14, R15.reuse, R14, RZ, 0x3c, !PT ;  /* 0x0000000e0f0e7212 */ /* 0x040fe400078e3cff */
[----:B------:R-:W-:-:S02]  /*0790*/  LOP3.LUT R15, R15, R22, RZ, 0x3c, !PT ;  /* 0x000000160f0f7212 */ /* 0x000fc400078e3cff */
[----:B------:R-:W-:Y:S02]  /*07a0*/  LOP3.LUT R20, R22, R0, RZ, 0x3c, !PT ;  /* 0x0000000016147212 */ /* 0x000fe400078e3cff */
[----:B------:R-:W-:Y:S02]  /*07b0*/  SHF.R.U32.HI R21, RZ, 0x1e, R21 ;  /* 0x0000001eff157819 */ /* 0x000fe40000011615 */
[----:B------:R-:W0:Y:S01]  /*07c0*/  I2F.F64.S64 R14, R14 ;  /* 0x0000000e000e7312 */ /* 0x000e220000301c00 */
[----:B------:R-:W-:Y:S02]  /*07d0*/  ISETP.GE.AND P1, PT, R20, RZ, PT ;  /* 0x000000ff1400720c */ /* 0x000fe40003f26270 */
[----:B------:R-:W-:-:S04]  /*07e0*/  LEA.HI R22, R22, R21, RZ, 0x1 ;  /* 0x0000001516167211 */ /* 0x000fc800078f08ff */
[----:B------:R-:W-:Y:S01]  /*07f0*/  @!P0 IADD3 R22, PT, PT, -R22, RZ, RZ ;  /* 0x000000ff16168210 */ /* 0x000fe20007ffe1ff */
[----:B0-----:R-:W-:-:S10]  /*0800*/  DMUL R18, R14, UR6 ;  /* 0x000000060e127c28 */ /* 0x001fd40008000000 */
[----:B------:R-:W0:Y:S02]  /*0810*/  F2F.F32.F64 R18, R18 ;  /* 0x0000001200127310 */ /* 0x000e240000301000 */
[----:B0-----:R-:W-:-:S07]  /*0820*/  FSEL R21, -R18, R18, !P1 ;  /* 0x0000001212157208 */ /* 0x001fce0004800100 */
.L_x_1:
[----:B------:R-:W-:Y:S05]  /*0830*/  BSYNC.RECONVERGENT B0 ;  /* 0x0000000000007941 */ /* 0x000fea0003800200 */
.L_x_0:
[----:B------:R-:W-:Y:S02]  /*0840*/  IMAD.U32 R28, RZ, RZ, UR12 ;  /* 0x0000000cff1c7e24 */ /* 0x000fe4000f8e00ff */
[----:B------:R-:W-:Y:S01]  /*0850*/  FMUL R14, R21, R21 ;  /* 0x00000015150e7220 */ /* 0x000fe20000400000 */
[----:B------:R-:W-:Y:S01]  /*0860*/  IMAD.MOV.U32 R18, RZ, RZ, 0x37cbac00 ;  /* 0x37cbac00ff127424 */ /* 0x000fe200078e00ff */
[----:B------:R-:W-:Y:S01]  /*0870*/  LOP3.LUT R15, R22, 0x1, RZ, 0xc0, !PT ;  /* 0x00000001160f7812 */ /* 0x000fe200078ec0ff */
[----:B------:R-:W-:Y:S01]  /*0880*/  FMUL R28, R28, 0.63661974668502807617 ;  /* 0x3f22f9831c1c7820 */ /* 0x000fe20000400000 */
[----:B------:R-:W-:Y:S02]  /*0890*/  IMAD.MOV.U32 R19, RZ, RZ, 0x3d2aaabb ;  /* 0x3d2aaabbff137424 */ /* 0x000fe400078e00ff */
[----:B------:R-:W-:Y:S01]  /*08a0*/  FFMA R23, R14, R18, -0.0013887860113754868507 ;  /* 0xbab607ed0e177423 */ /* 0x000fe20000000012 */
[----:B------:R-:W-:Y:S01]  /*08b0*/  ISETP.NE.U32.AND P0, PT, R15, 0x1, PT ;  /* 0x000000010f00780c */ /* 0x000fe20003f05070 */
[----:B------:R-:W-:Y:S01]  /*08c0*/  IMAD.MOV.U32 R20, RZ, RZ, 0x3effffff ;  /* 0x3effffffff147424 */ /* 0x000fe200078e00ff */
[----:B------:R-:W-:Y:S01]  /*08d0*/  LOP3.LUT P1, RZ, R22, 0x2, RZ, 0xc0, !PT ;  /* 0x0000000216ff7812 */ /* 0x000fe2000782c0ff */
[----:B------:R-:W0:Y:S01]  /*08e0*/  F2I.NTZ R28, R28 ;  /* 0x0000001c001c7305 */ /* 0x000e220000203100 */
[----:B------:R-:W-:Y:S01]  /*08f0*/  FSEL R23, R23, -0.00019574658654164522886, !P0 ;  /* 0xb94d415317177808 */ /* 0x000fe20004000000 */
[----:B------:R-:W-:Y:S01]  /*0900*/  IMAD.MOV.U32 R25, RZ, RZ, 0x3fc90fda ;  /* 0x3fc90fdaff197424 */ /* 0x000fe200078e00ff */
[----:B------:R-:W-:-:S02]  /*0910*/  FSEL R15, R19, 0.0083327032625675201416, !P0 ;  /* 0x3c0885e4130f7808 */ /* 0x000fc40004000000 */
[----:B------:R-:W-:Y:S02]  /*0920*/  FSEL R24, -R20, -0.16666662693023681641, !P0 ;  /* 0xbe2aaaa814187808 */ /* 0x000fe40004000100 */
[----:B------:R-:W-:Y:S01]  /*0930*/  FSEL R21, R21, 1, P0 ;  /* 0x3f80000015157808 */ /* 0x000fe20000000000 */
[----:B------:R-:W-:-:S04]  /*0940*/  FFMA R15, R14, R23, R15 ;  /* 0x000000170e0f7223 */ /* 0x000fc8000000000f */
[C---:B------:R-:W-:Y:S01]  /*0950*/  FFMA R15, R14.reuse, R15, R24 ;  /* 0x0000000f0e0f7223 */ /* 0x040fe20000000018 */
[----:B------:R-:W-:Y:S01]  /*0960*/  MOV R24, UR12 ;  /* 0x0000000c00187c02 */ /* 0x000fe20008000f00 */
[----:B------:R-:W-:Y:S01]  /*0970*/  FFMA R14, R14, R21, RZ ;  /* 0x000000150e0e7223 */ /* 0x000fe200000000ff */
[----:B0-----:R-:W-:Y:S02]  /*0980*/  I2FP.F32.S32 R22, R28 ;  /* 0x0000001c00167245 */ /* 0x001fe40000201400 */
[----:B------:R-:W-:Y:S01]  /*0990*/  FSETP.GE.AND P2, PT, |R24|, 105615, PT ;  /* 0x47ce47801800780b */ /* 0x000fe20003f46200 */
[----:B------:R-:W-:Y:S02]  /*09a0*/  FFMA R21, R14, R15, R21 ;  /* 0x0000000f0e157223 */ /* 0x000fe40000000015 */
[----:B------:R-:W-:Y:S01]  /*09b0*/  FFMA R23, R22, -R25, UR12 ;  /* 0x0000000c16177e23 */ /* 0x000fe20008000819 */
[----:B------:R-:W-:Y:S01]  /*09c0*/  P2R R24, PR, RZ, 0x4 ;  /* 0x00000004ff187803 */ /* 0x000fe20000000000 */
[----:B------:R-:W-:-:S02]  /*09d0*/  @P1 FADD R21, RZ, -R21 ;  /* 0x80000015ff151221 */ /* 0x000fc40000000000 */
[----:B------:R-:W-:-:S04]  /*09e0*/  FFMA R23, R22, -7.5497894158615963534e-08, R23 ;  /* 0xb3a2216816177823 */ /* 0x000fc80000000017 */
[----:B------:R-:W-:Y:S01]  /*09f0*/  FFMA R22, R22, -5.3903029534742383927e-15, R23 ;  /* 0xa7c234c516167823 */ /* 0x000fe20000000017 */
[----:B------:R-:W-:-:S03]  /*0a00*/  IMAD.MOV.U32 R23, RZ, RZ, R28 ;  /* 0x000000ffff177224 */ /* 0x000fc600078e001c */
[----:B------:R-:W-:Y:S01]  /*0a10*/  IMAD.MOV.U32 R14, RZ, RZ, R22 ;  /* 0x000000ffff0e7224 */ /* 0x000fe200078e0016 */
[----:B------:R-:W-:Y:S06]  /*0a20*/  @!P2 BRA `(.L_x_5) ;  /* 0x000000040074a947 */ /* 0x000fec0003800000 */
[----:B------:R-:W-:-:S05]  /*0a30*/  IMAD.U32 R14, RZ, RZ, UR12 ;  /* 0x0000000cff0e7e24 */ /* 0x000fca000f8e00ff */
[----:B------:R-:W-:-:S13]  /*0a40*/  FSETP.NEU.AND P0, PT, |R14|, +INF , PT ;  /* 0x7f8000000e00780b */ /* 0x000fda0003f0d200 */
[----:B------:R-:W-:Y:S01]  /*0a50*/  @!P0 FMUL R14, RZ, UR12 ;  /* 0x0000000cff0e8c20 */ /* 0x000fe20008400000 */
[----:B------:R-:W-:Y:S01]  /*0a60*/  @!P0 IMAD.MOV.U32 R28, RZ, RZ, RZ ;  /* 0x000000ffff1c8224 */ /* 0x000fe200078e00ff */
[----:B------:R-:W-:Y:S06]  /*0a70*/  @!P0 BRA `(.L_x_5) ;  /* 0x0000000400608947 */ /* 0x000fec0003800000 */
[----:B------:R-:W-:Y:S01]  /*0a80*/  USHF.L.U32 UR5, UR12, 0x8, URZ ;  /* 0x000000080c057899 */ /* 0x000fe200080006ff */
[----:B------:R-:W-:Y:S01]  /*0a90*/  IMAD.MOV.U32 R29, RZ, RZ, RZ ;  /* 0x000000ffff1d7224 */ /* 0x000fe200078e00ff */
[----:B------:R-:W-:Y:S01]  /*0aa0*/  MOV R27, RZ ;  /* 0x000000ff001b7202 */ /* 0x000fe20000000f00 */
[----:B------:R-:W-:Y:S01]  /*0ab0*/  IMAD.MOV.U32 R25, RZ, RZ, RZ ;  /* 0x000000ffff197224 */ /* 0x000fe200078e00ff */
[----:B------:R-:W-:-:S12]  /*0ac0*/  ULOP3.LUT UR5, UR5, 0x80000000, URZ, 0xfc, !UPT ;  /* 0x8000000005057892 */ /* 0x000fd8000f8efcff */
.L_x_6:
[----:B------:R-:W0:Y:S02]  /*0ad0*/  LDC.64 R14, c[0x4][RZ] ;  /* 0x01000000ff0e7b82 */ /* 0x000e240000000a00 */
[----:B0-----:R-:W-:-:S06]  /*0ae0*/  IMAD.WIDE.U32 R14, R25, 0x4, R14 ;  /* 0x00000004190e7825 */ /* 0x001fcc00078e000e */
[----:B------:R-:W2:Y:S01]  /*0af0*/  LDG.E.CONSTANT R14, desc[UR8][R14.64] ;  /* 0x000000080e0e7981 */ /* 0x000ea2000c1e9900 */
[C---:B------:R-:W-:Y:S02]  /*0b00*/  IMAD.SHL.U32 R26, R25.reuse, 0x4, RZ ;  /* 0x00000004191a7824 */ /* 0x040fe400078e00ff */
[----:B------:R-:W-:-:S03]  /*0b10*/  VIADD R25, R25, 0x1 ;  /* 0x0000000119197836 */ /* 0x000fc60000000000 */
[C---:B------:R-:W-:Y:S02]  /*0b20*/  ISETP.EQ.AND P4, PT, R26.reuse, RZ, PT ;  /* 0x000000ff1a00720c */ /* 0x040fe40003f82270 */
[C---:B------:R-:W-:Y:S02]  /*0b30*/  ISETP.EQ.AND P1, PT, R26.reuse, 0x8, PT ;  /* 0x000000081a00780c */ /* 0x040fe40003f22270 */
[C---:B------:R-:W-:Y:S02]  /*0b40*/  ISETP.EQ.AND P2, PT, R26.reuse, 0xc, PT ;  /* 0x0000000c1a00780c */ /* 0x040fe40003f42270 */
[----:B------:R-:W-:Y:S01]  /*0b50*/  ISETP.EQ.AND P3, PT, R26, 0x10, PT ;  /* 0x000000101a00780c */ /* 0x000fe20003f62270 */
[----:B--2---:R-:W-:-:S03]  /*0b60*/  IMAD.WIDE.U32 R14, R14, UR5, RZ ;  /* 0x000000050e0e7c25 */ /* 0x004fc6000f8e00ff */
[----:B------:R-:W-:-:S05]  /*0b70*/  IADD3 R28, P0, PT, R14, R29, RZ ;  /* 0x0000001d0e1c7210 */ /* 0x000fca0007f1e0ff */
[----:B------:R-:W-:Y:S01]  /*0b80*/  IMAD.X R29, R15, 0x1, R27, P0 ;  /* 0x000000010f1d7824 */ /* 0x000fe200000e061b */
[C---:B------:R-:W-:Y:S01]  /*0b90*/  ISETP.EQ.AND P0, PT, R26.reuse, 0x4, PT ;  /* 0x000000041a00780c */ /* 0x040fe20003f02270 */
[--C-:B------:R-:W-:Y:S01]  /*0ba0*/  @P4 IMAD.MOV.U32 R10, RZ, RZ, R28.reuse ;  /* 0x000000ffff0a4224 */ /* 0x100fe200078e001c */
[----:B------:R-:W-:Y:S01]  /*0bb0*/  ISETP.EQ.AND P4, PT, R26, 0x14, PT ;  /* 0x000000141a00780c */ /* 0x000fe20003f82270 */
[--C-:B------:R-:W-:Y:S02]  /*0bc0*/  @P1 IMAD.MOV.U32 R12, RZ, RZ, R28.reuse ;  /* 0x000000ffff0c1224 */ /* 0x100fe400078e001c */
[--C-:B------:R-:W-:Y:S02]  /*0bd0*/  @P2 IMAD.MOV.U32 R13, RZ, RZ, R28.reuse ;  /* 0x000000ffff0d2224 */ /* 0x100fe400078e001c */
[----:B------:R-:W-:-:S06]  /*0be0*/  @P3 IMAD.MOV.U32 R16, RZ, RZ, R28 ;  /* 0x000000ffff103224 */ /* 0x000fcc00078e001c */
[----:B------:R-:W-:Y:S02]  /*0bf0*/  @P0 MOV R11, R28 ;  /* 0x0000001c000b0202 */ /* 0x000fe40000000f00 */
[----:B------:R-:W-:Y:S01]  /*0c00*/  ISETP.NE.AND P0, PT, R25, 0x6, PT ;  /* 0x000000061900780c */ /* 0x000fe20003f05270 */
[----:B------:R-:W-:-:S12]  /*0c10*/  @P4 IMAD.MOV.U32 R17, RZ, RZ, R28 ;  /* 0x000000ffff114224 */ /* 0x000fd800078e001c */
[----:B------:R-:W-:Y:S05]  /*0c20*/  @P0 BRA `(.L_x_6) ;  /* 0xfffffffc00a80947 */ /* 0x000fea000383ffff */
[----:B------:R-:W-:-:S04]  /*0c30*/  USHF.R.U32.HI UR5, URZ, 0x17, UR12 ;  /* 0x00000017ff057899 */ /* 0x000fc8000801160c */
[----:B------:R-:W-:Y:S02]  /*0c40*/  ULOP3.LUT UR6, UR5, 0xe0, URZ, 0xc0, !UPT ;  /* 0x000000e005067892 */ /* 0x000fe4000f8ec0ff */
[----:B------:R-:W-:Y:S02]  /*0c50*/  ULOP3.LUT UP0, URZ, UR5, 0x1f, URZ, 0xc0, !UPT ;  /* 0x0000001f05ff7892 */ /* 0x000fe4000f80c0ff */
[----:B------:R-:W-:-:S04]  /*0c60*/  UIADD3 UR6, UPT, UPT, UR6, -0x80, URZ ;  /* 0xffffff8006067890 */ /* 0x000fc8000fffe0ff */
[----:B------:R-:W-:-:S04]  /*0c70*/  USHF.R.U32.HI UR6, URZ, 0x5, UR6 ;  /* 0x00000005ff067899 */ /* 0x000fc80008011606 */
[----:B------:R-:W-:-:S06]  /*0c80*/  ULEA UR6, -UR6, URZ, 0x2 ;  /* 0x000000ff06067291 */ /* 0x000fcc000f8e11ff */
[----:B------:R-:W-:Y:S01]  /*0c90*/  IMAD.U32 R14, RZ, RZ, UR6 ;  /* 0x00000006ff0e7e24 */ /* 0x000fe2000f8e00ff */
[----:B------:R-:W-:Y:S02]  /*0ca0*/  MOV R15, UR6 ;  /* 0x00000006000f7c02 */ /* 0x000fe40008000f00 */
[----:B------:R-:W-:Y:S02]  /*0cb0*/  ISETP.EQ.AND P4, PT, RZ, UR6, PT ;  /* 0x00000006ff007c0c */ /* 0x000fe4000bf82270 */
[C---:B------:R-:W-:Y:S02]  /*0cc0*/  ISETP.EQ.AND P2, PT, R14.reuse, -0x18, PT ;  /* 0xffffffe80e00780c */ /* 0x040fe40003f42270 */
[----:B------:R-:W-:Y:S02]  /*0cd0*/  ISETP.EQ.AND P3, PT, R15, -0x14, PT ;  /* 0xffffffec0f00780c */ /* 0x000fe40003f62270 */
[C---:B------:R-:W-:Y:S02]  /*0ce0*/  ISETP.EQ.AND P0, PT, R14.reuse, -0x10, PT ;  /* 0xfffffff00e00780c */ /* 0x040fe40003f02270 */
[----:B------:R-:W-:-:S02]  /*0cf0*/  ISETP.EQ.AND P1, PT, R14, -0xc, PT ;  /* 0xfffffff40e00780c */ /* 0x000fc40003f22270 */
[----:B------:R-:W-:-:S05]  /*0d00*/  ISETP.EQ.AND P5, PT, R15, 0x4, PT ;  /* 0x000000040f00780c */ /* 0x000fca0003fa2270 */
[--C-:B------:R-:W-:Y:S01]  /*0d10*/  @P2 IMAD.MOV.U32 R25, RZ, RZ, R10.reuse ;  /* 0x000000ffff192224 */ /* 0x100fe200078e000a */
[C---:B------:R-:W-:Y:S01]  /*0d20*/  ISETP.EQ.AND P2, PT, R15.reuse, -0x8, PT ;  /* 0xfffffff80f00780c */ /* 0x040fe20003f42270 */
[----:B------:R-:W-:Y:S02]  /*0d30*/  @P3 IMAD.MOV.U32 R14, RZ, RZ, R10 ;  /* 0x000000ffff0e3224 */ /* 0x000fe400078e000a */
[--C-:B------:R-:W-:Y:S01]  /*0d40*/  @P3 IMAD.MOV.U32 R25, RZ, RZ, R11.reuse ;  /* 0x000000ffff193224 */ /* 0x100fe200078e000b */
[----:B------:R-:W-:Y:S01]  /*0d50*/  ISETP.EQ.AND P3, PT, R15, -0x4, PT ;  /* 0xfffffffc0f00780c */ /* 0x000fe20003f62270 */
[----:B------:R-:W-:Y:S01]  /*0d60*/  @P0 IMAD.MOV.U32 R14, RZ, RZ, R11 ;  /* 0x000000ffff0e0224 */ /* 0x000fe200078e000b */
[----:B------:R-:W-:Y:S01]  /*0d70*/  @P1 MOV R14, R12 ;  /* 0x0000000c000e1202 */ /* 0x000fe20000000f00 */
[----:B------:R-:W-:Y:S02]  /*0d80*/  @P0 IMAD.MOV.U32 R25, RZ, RZ, R12 ;  /* 0x000000ffff190224 */ /* 0x000fe400078e000c */
[----:B------:R-:W-:-:S04]  /*0d90*/  @P1 IMAD.MOV.U32 R25, RZ, RZ, R13 ;  /* 0x000000ffff191224 */ /* 0x000fc800078e000d */
[----:B------:R-:W-:Y:S02]  /*0da0*/  @P2 IMAD.MOV.U32 R14, RZ, RZ, R13 ;  /* 0x000000ffff0e2224 */ /* 0x000fe400078e000d */
[--C-:B------:R-:W-:Y:S02]  /*0db0*/  @P2 IMAD.MOV.U32 R25, RZ, RZ, R16.reuse ;  /* 0x000000ffff192224 */ /* 0x100fe400078e0010 */
[----:B------:R-:W-:Y:S01]  /*0dc0*/  @P3 IMAD.MOV.U32 R14, RZ, RZ, R16 ;  /* 0x000000ffff0e3224 */ /* 0x000fe200078e0010 */
[----:B------:R-:W-:Y:S01]  /*0dd0*/  @P4 MOV R14, R17 ;  /* 0x00000011000e4202 */ /* 0x000fe20000000f00 */
[----:B------:R-:W-:Y:S02]  /*0de0*/  @P3 IMAD.MOV.U32 R25, RZ, RZ, R17 ;  /* 0x000000ffff193224 */ /* 0x000fe400078e0011 */
[--C-:B------:R-:W-:Y:S02]  /*0df0*/  @P4 IMAD.MOV.U32 R25, RZ, RZ, R29.reuse ;  /* 0x000000ffff194224 */ /* 0x100fe400078e001d */
[----:B------:R-:W-:Y:S01]  /*0e00*/  @P5 IMAD.MOV.U32 R14, RZ, RZ, R29 ;  /* 0x000000ffff0e5224 */ /* 0x000fe200078e001d */
[----:B------:R-:W-:Y:S06]  /*0e10*/  BRA.U !UP0, `(.L_x_7) ;  /* 0x0000000108307547 */ /* 0x000fec000b800000 */
[----:B------:R-:W-:Y:S01]  /*0e20*/  IMAD.U32 R26, RZ, RZ, UR6 ;  /* 0x00000006ff1a7e24 */ /* 0x000fe2000f8e00ff */
[----:B------:R-:W-:Y:S01]  /*0e30*/  ULOP3.LUT UR5, UR5, 0x1f, URZ, 0xc0, !UPT ;  /* 0x0000001f05057892 */ /* 0x000fe2000f8ec0ff */
[----:B------:R-:W-:Y:S02]  /*0e40*/  @P0 IMAD.MOV.U32 R15, RZ, RZ, R10 ;  /* 0x000000ffff0f0224 */ /* 0x000fe400078e000a */
[----:B------:R-:W-:Y:S01]  /*0e50*/  @P1 IMAD.MOV.U32 R15, RZ, RZ, R11 ;  /* 0x000000ffff0f1224 */ /* 0x000fe200078e000b */
[----:B------:R-:W-:Y:S02]  /*0e60*/  ISETP.EQ.AND P0, PT, R26, 0x8, PT ;  /* 0x000000081a00780c */ /* 0x000fe40003f02270 */
[----:B------:R-:W-:Y:S01]  /*0e70*/  @P2 MOV R15, R12 ;  /* 0x0000000c000f2202 */ /* 0x000fe20000000f00 */
[----:B------:R-:W-:Y:S01]  /*0e80*/  @P3 IMAD.MOV.U32 R15, RZ, RZ, R13 ;  /* 0x000000ffff0f3224 */ /* 0x000fe200078e000d */
[----:B------:R-:W-:Y:S01]  /*0e90*/  SHF.L.W.U32.HI R25, R14, UR5, R25 ;  /* 0x000000050e197c19 */ /* 0x000fe20008010e19 */
[----:B------:R-:W-:-:S02]  /*0ea0*/  @P4 IMAD.MOV.U32 R15, RZ, RZ, R16 ;  /* 0x000000ffff0f4224 */ /* 0x000fc400078e0010 */
[----:B------:R-:W-:-:S06]  /*0eb0*/  @P5 IMAD.MOV.U32 R15, RZ, RZ, R17 ;  /* 0x000000ffff0f5224 */ /* 0x000fcc00078e0011 */
[----:B------:R-:W-:-:S05]  /*0ec0*/  @P0 IMAD.MOV.U32 R15, RZ, RZ, R29 ;  /* 0x000000ffff0f0224 */ /* 0x000fca00078e001d */
[----:B------:R-:W-:-:S07]  /*0ed0*/  SHF.L.W.U32.HI R14, R15, UR5, R14 ;  /* 0x000000050f0e7c19 */ /* 0x000fce0008010e0e */
.L_x_7:
[C---:B------:R-:W-:Y:S01]  /*0ee0*/  SHF.L.W.U32.HI R28, R14.reuse, 0x2, R25 ;  /* 0x000000020e1c7819 */ /* 0x040fe20000010e19 */
[----:B------:R-:W-:Y:S01]  /*0ef0*/  IMAD.SHL.U32 R14, R14, 0x4, RZ ;  /* 0x000000040e0e7824 */ /* 0x000fe200078e00ff */
[----:B------:R-:W-:Y:S01]  /*0f00*/  UMOV UR6, 0x54442d19 ;  /* 0x54442d1900067882 */ /* 0x000fe20000000000 */
[----:B------:R-:W-:Y:S01]  /*0f10*/  UMOV UR7, 0x3bf921fb ;  /* 0x3bf921fb00077882 */ /* 0x000fe20000000000 */
[----:B------:R-:W-:Y:S02]  /*0f20*/  SHF.R.S32.HI R15, RZ, 0x1f, R28 ;  /* 0x0000001fff0f7819 */ /* 0x000fe4000001141c */
[----:B------:R-:W-:Y:S02]  /*0f30*/  ISETP.LE.AND P0, PT, RZ, UR12, PT ;  /* 0x0000000cff007c0c */ /* 0x000fe4000bf03270 */
[C---:B------:R-:W-:Y:S02]  /*0f40*/  LOP3.LUT R14, R15.reuse, R14, RZ, 0x3c, !PT ;  /* 0x0000000e0f0e7212 */ /* 0x040fe400078e3cff */
[----:B------:R-:W-:-:S02]  /*0f50*/  LOP3.LUT R15, R15, R28, RZ, 0x3c, !PT ;  /* 0x0000001c0f0f7212 */ /* 0x000fc400078e3cff */
[----:B------:R-:W-:Y:S02]  /*0f60*/  SHF.R.U32.HI R25, RZ, 0x1e, R25 ;  /* 0x0000001eff197819 */ /* 0x000fe40000011619 */
[C---:B------:R-:W-:Y:S02]  /*0f70*/  LOP3.LUT R29, R28.reuse, UR12, RZ, 0x3c, !PT ;  /* 0x0000000c1c1d7c12 */ /* 0x040fe4000f8e3cff */
[----:B------:R-:W0:Y:S01]  /*0f80*/  I2F.F64.S64 R14, R14 ;  /* 0x0000000e000e7312 */ /* 0x000e220000301c00 */
[----:B------:R-:W-:Y:S02]  /*0f90*/  LEA.HI R28, R28, R25, RZ, 0x1 ;  /* 0x000000191c1c7211 */ /* 0x000fe400078f08ff */
[----:B------:R-:W-:Y:S02]  /*0fa0*/  ISETP.GE.AND P1, PT, R29, RZ, PT ;  /* 0x000000ff1d00720c */ /* 0x000fe40003f26270 */
[----:B------:R-:W-:-:S05]  /*0fb0*/  IADD3 R25, PT, PT, -R28, RZ, RZ ;  /* 0x000000ff1c197210 */ /* 0x000fca0007ffe1ff */
[----:B------:R-:W-:Y:S01]  /*0fc0*/  @!P0 IMAD.MOV.U32 R28, RZ, RZ, R25 ;  /* 0x000000ffff1c8224 */ /* 0x000fe200078e0019 */
[----:B0-----:R-:W-:-:S10]  /*0fd0*/  DMUL R26, R14, UR6 ;  /* 0x000000060e1a7c28 */ /* 0x001fd40008000000 */
[----:B------:R-:W0:Y:S02]  /*0fe0*/  F2F.F32.F64 R26, R26 ;  /* 0x0000001a001a7310 */ /* 0x000e240000301000 */
[----:B0-----:R-:W-:-:S07]  /*0ff0*/  FSEL R14, -R26, R26, !P1 ;  /* 0x0000001a1a0e7208 */ /* 0x001fce0004800100 */
.L_x_5:
[----:B------:R-:W-:Y:S01]  /*1000*/  FMUL R15, R14, R14 ;  /* 0x0000000e0e0f7220 */ /* 0x000fe20000400000 */
[C---:B------:R-:W-:Y:S01]  /*1010*/  LOP3.LUT R26, R28.reuse, 0x1, RZ, 0xc0, !PT ;  /* 0x000000011c1a7812 */ /* 0x040fe200078ec0ff */
[----:B------:R-:W-:Y:S01]  /*1020*/  BSSY.RECONVERGENT B0, `(.L_x_8) ;  /* 0x0000060000007945 */ /* 0x000fe20003800200 */
[----:B------:R-:W-:Y:S01]  /*1030*/  LOP3.LUT P1, RZ, R28, 0x2, RZ, 0xc0, !PT ;  /* 0x000000021cff7812 */ /* 0x000fe2000782c0ff */
[----:B------:R-:W-:Y:S01]  /*1040*/  FFMA R25, R15, R18, -0.0013887860113754868507 ;  /* 0xbab607ed0f197423 */ /* 0x000fe20000000012 */
[----:B------:R-:W-:Y:S01]  /*1050*/  ISETP.NE.U32.AND P0, PT, R26, 0x1, PT ;  /* 0x000000011a00780c */ /* 0x000fe20003f05070 */
[----:B------:R-:W-:Y:S01]  /*1060*/  IMAD.MOV.U32 R29, RZ, RZ, R6 ;  /* 0x000000ffff1d7224 */ /* 0x000fe200078e0006 */
[----:B------:R-:W-:Y:S01]  /*1070*/  ISETP.NE.AND P2, PT, R8, RZ, PT ;  /* 0x000000ff0800720c */ /* 0x000fe20003f45270 */
[----:B------:R-:W-:Y:S01]  /*1080*/  IMAD.MOV.U32 R28, RZ, RZ, R3 ;  /* 0x000000ffff1c7224 */ /* 0x000fe200078e0003 */
[----:B------:R-:W-:Y:S02]  /*1090*/  FSEL R26, R25, -0.00019574658654164522886, !P0 ;  /* 0xb94d4153191a7808 */ /* 0x000fe40004000000 */
[----:B------:R-:W-:-:S02]  /*10a0*/  FSEL R25, R19, 0.0083327032625675201416, !P0 ;  /* 0x3c0885e413197808 */ /* 0x000fc40004000000 */
[----:B------:R-:W-:-:S03]  /*10b0*/  FSEL R14, R14, 1, P0 ;  /* 0x3f8000000e0e7808 */ /* 0x000fc60000000000 */
[----:B------:R-:W-:Y:S01]  /*10c0*/  FFMA R26, R15, R26, R25 ;  /* 0x0000001a0f1a7223 */ /* 0x000fe20000000019 */
[----:B------:R-:W-:-:S05]  /*10d0*/  FSEL R25, -R20, -0.16666662693023681641, !P0 ;  /* 0xbe2aaaa814197808 */ /* 0x000fca0004000100 */
[C---:B------:R-:W-:Y:S01]  /*10e0*/  FFMA R25, R15.reuse, R26, R25 ;  /* 0x0000001a0f197223 */ /* 0x040fe20000000019 */
[----:B------:R-:W-:-:S04]  /*10f0*/  FFMA R15, R15, R14, RZ ;  /* 0x0000000e0f0f7223 */ /* 0x000fc800000000ff */
[----:B------:R-:W-:-:S04]  /*1100*/  FFMA R14, R15, R25, R14 ;  /* 0x000000190f0e7223 */ /* 0x000fc8000000000e */
[----:B------:R-:W-:-:S04]  /*1110*/  @P1 FADD R14, RZ, -R14 ;  /* 0x8000000eff0e1221 */ /* 0x000fc80000000000 */
[----:B------:R-:W-:Y:S01]  /*1120*/  FMUL R25, R21, R14 ;  /* 0x0000000e15197220 */ /* 0x000fe20000400000 */
[----:B------:R-:W-:Y:S06]  /*1130*/  @P2 BRA `(.L_x_9) ;  /* 0x0000000400382947 */ /* 0x000fec0003800000 */
[----:B------:R-:W-:Y:S01]  /*1140*/  IMAD.MOV.U32 R27, RZ, RZ, RZ ;  /* 0x000000ffff1b7224 */ /* 0x000fe200078e00ff */
[----:B------:R-:W-:Y:S01]  /*1150*/  UMOV UR5, URZ ;  /* 0x000000ff00057c82 */ /* 0x000fe20008000000 */
[----:B------:R-:W-:-:S07]  /*1160*/  IMAD.MOV.U32 R21, RZ, RZ, RZ ;  /* 0x000000ffff157224 */ /* 0x000fce00078e00ff */
.L_x_10:
[----:B------:R-:W0:Y:S02]  /*1170*/  LDC.64 R14, c[0x4][RZ] ;  /* 0x01000000ff0e7b82 */ /* 0x000e240000000a00 */
[----:B0-----:R-:W-:-:S05]  /*1180*/  IMAD.WIDE.U32 R28, R21, 0x4, R14 ;  /* 0x00000004151c7825 */ /* 0x001fca00078e000e */
[----:B------:R-:W2:Y:S01]  /*1190*/  LDG.E.CONSTANT R14, desc[UR8][R28.64] ;  /* 0x000000081c0e7981 */ /* 0x000ea2000c1e9900 */
[C---:B------:R-:W-:Y:S01]  /*11a0*/  SHF.L.U32 R26, R21.reuse, 0x2, RZ ;  /* 0x00000002151a7819 */ /* 0x040fe200000006ff */
[----:B------:R-:W-:-:S03]  /*11b0*/  VIADD R21, R21, 0x1 ;  /* 0x0000000115157836 */ /* 0x000fc60000000000 */
[C---:B------:R-:W-:Y:S02]  /*11c0*/  ISETP.EQ.AND P0, PT, R26.reuse, 0x4, PT ;  /* 0x000000041a00780c */ /* 0x040fe40003f02270 */
[C---:B------:R-:W-:Y:S02]  /*11d0*/  ISETP.EQ.AND P4, PT, R26.reuse, RZ, PT ;  /* 0x000000ff1a00720c */ /* 0x040fe40003f82270 */
[C---:B------:R-:W-:Y:S02]  /*11e0*/  ISETP.EQ.AND P2, PT, R26.reuse, 0xc, PT ;  /* 0x0000000c1a00780c */ /* 0x040fe40003f42270 */
[----:B------:R-:W-:Y:S01]  /*11f0*/  ISETP.EQ.AND P3, PT, R26, 0x10, PT ;  /* 0x000000101a00780c */ /* 0x000fe20003f62270 */
[----:B--2---:R-:W-:-:S03]  /*1200*/  IMAD.WIDE.U32 R14, R14, R5, RZ ;  /* 0x000000050e0e7225 */ /* 0x004fc600078e00ff */
[----:B------:R-:W-:-:S04]  /*1210*/  IADD3 R14, P1, PT, R14, R27, RZ ;  /* 0x0000001b0e0e7210 */ /* 0x000fc80007f3e0ff */
[----:B------:R-:W-:Y:S01]  /*1220*/  IADD3.X R27, PT, PT, R15, UR5, RZ, P1, !PT ;  /* 0x000000050f1b7c10 */ /* 0x000fe20008ffe4ff */
[--C-:B------:R-:W-:Y:S01]  /*1230*/  @P0 IMAD.MOV.U32 R11, RZ, RZ, R14.reuse ;  /* 0x000000ffff0b0224 */ /* 0x100fe200078e000e */
[----:B------:R-:W-:Y:S01]  /*1240*/  ISETP.NE.AND P0, PT, R21, 0x6, PT ;  /* 0x000000061500780c */ /* 0x000fe20003f05270 */
[--C-:B------:R-:W-:Y:S01]  /*1250*/  @P4 IMAD.MOV.U32 R10, RZ, RZ, R14.reuse ;  /* 0x000000ffff0a4224 */ /* 0x100fe200078e000e */
[C---:B------:R-:W-:Y:S01]  /*1260*/  ISETP.EQ.AND P1, PT, R26.reuse, 0x8, PT ;  /* 0x000000081a00780c */ /* 0x040fe20003f22270 */
[----:B------:R-:W-:Y:S01]  /*1270*/  @P2 IMAD.MOV.U32 R13, RZ, RZ, R14 ;  /* 0x000000ffff0d2224 */ /* 0x000fe200078e000e */
[----:B------:R-:W-:Y:S02]  /*1280*/  ISETP.EQ.AND P4, PT, R26, 0x14, PT ;  /* 0x000000141a00780c */ /* 0x000fe40003f82270 */
[----:B------:R-:W-:-:S09]  /*1290*/  @P3 MOV R16, R14 ;  /* 0x0000000e00103202 */ /* 0x000fd20000000f00 */
[--C-:B------:R-:W-:Y:S02]  /*12a0*/  @P1 IMAD.MOV.U32 R12, RZ, RZ, R14.reuse ;  /* 0x000000ffff0c1224 */ /* 0x100fe400078e000e */
[----:B------:R-:W-:Y:S01]  /*12b0*/  @P4 IMAD.MOV.U32 R17, RZ, RZ, R14 ;  /* 0x000000ffff114224 */ /* 0x000fe200078e000e */
[----:B------:R-:W-:Y:S06]  /*12c0*/  @P0 BRA `(.L_x_10) ;  /* 0xfffffffc00a80947 */ /* 0x000fec000383ffff */
[C---:B------:R-:W-:Y:S01]  /*12d0*/  ISETP.EQ.AND P2, PT, R7.reuse, -0x18, PT ;  /* 0xffffffe80700780c */ /* 0x040fe20003f42270 */
[----:B------:R-:W-:Y:S01]  /*12e0*/  BSSY.RECONVERGENT B1, `(.L_x_11) ;  /* 0x0000022000017945 */ /* 0x000fe20003800200 */
[C---:B------:R-:W-:Y:S02]  /*12f0*/  ISETP.EQ.AND P3, PT, R7.reuse, -0x14, PT ;  /* 0xffffffec0700780c */ /* 0x040fe40003f62270 */
[C---:B------:R-:W-:Y:S02]  /*1300*/  ISETP.EQ.AND P0, PT, R7.reuse, -0x10, PT ;  /* 0xfffffff00700780c */ /* 0x040fe40003f02270 */
[C---:B------:R-:W-:Y:S02]  /*1310*/  ISETP.EQ.AND P1, PT, R7.reuse, -0xc, PT ;  /* 0xfffffff40700780c */ /* 0x040fe40003f22270 */
[----:B------:R-:W-:Y:S02]  /*1320*/  ISETP.NE.AND P6, PT, R4, RZ, PT ;  /* 0x000000ff0400720c */ /* 0x000fe40003fc5270 */
[----:B------:R-:W-:-:S02]  /*1330*/  ISETP.EQ.AND P4, PT, R7, RZ, PT ;  /* 0x000000ff0700720c */ /* 0x000fc40003f82270 */
[C---:B------:R-:W-:Y:S01]  /*1340*/  ISETP.EQ.AND P5, PT, R7.reuse, 0x4, PT ;  /* 0x000000040700780c */ /* 0x040fe20003fa2270 */
        /* <DEDUP_REMOVED lines=27> */
.L_x_12:
[----:B------:R-:W-:Y:S05]  /*1500*/  BSYNC.RECONVERGENT B1 ;  /* 0x0000000000017941 */ /* 0x000fea0003800200 */
.L_x_11:
        /* <DEDUP_REMOVED lines=8> */
[----:B------:R-:W-:-:S04]  /*1590*/  SHF.R.U32.HI R28, RZ, 0x1e, R21 ;  /* 0x0000001eff1c7819 */ /* 0x000fc80000011615 */
[----:B------:R-:W0:Y:S02]  /*15a0*/  I2F.F64.S64 R14, R14 ;  /* 0x0000000e000e7312 */ /* 0x000e240000301c00 */
[----:B0-----:R-:W-:Y:S01]  /*15b0*/  DMUL R26, R14, UR6 ;  /* 0x000000060e1a7c28 */ /* 0x001fe20008000000 */
[C---:B------:R-:W-:Y:S02]  /*15c0*/  LOP3.LUT R14, R29.reuse, R0, RZ, 0x3c, !PT ;  /* 0x000000001d0e7212 */ /* 0x040fe400078e3cff */
[----:B------:R-:W-:Y:S02]  /*15d0*/  LEA.HI R29, R29, R28, RZ, 0x1 ;  /* 0x0000001c1d1d7211 */ /* 0x000fe400078f08ff */
[----:B------:R-:W-:Y:S02]  /*15e0*/  ISETP.GE.AND P0, PT, R14, RZ, PT ;  /* 0x000000ff0e00720c */ /* 0x000fe40003f06270 */
[----:B------:R-:W-:-:S03]  /*15f0*/  @!P1 IADD3 R29, PT, PT, -R29, RZ, RZ ;  /* 0x000000ff1d1d9210 */ /* 0x000fc60007ffe1ff */
[----:B------:R-:W0:Y:S02]  /*1600*/  F2F.F32.F64 R26, R26 ;  /* 0x0000001a001a7310 */ /* 0x000e240000301000 */
[----:B0-----:R-:W-:-:S07]  /*1610*/  FSEL R28, -R26, R26, !P0 ;  /* 0x0000001a1a1c7208 */ /* 0x001fce0004000100 */
.L_x_9:
[----:B------:R-:W-:Y:S05]  /*1620*/  BSYNC.RECONVERGENT B0 ;  /* 0x0000000000007941 */ /* 0x000fea0003800200 */
.L_x_8:
[----:B------:R-:W-:Y:S01]  /*1630*/  FMUL R15, R28, R28 ;  /* 0x0000001c1c0f7220 */ /* 0x000fe20000400000 */
[----:B------:R-:W-:Y:S02]  /*1640*/  LOP3.LUT R21, R29, 0x1, RZ, 0xc0, !PT ;  /* 0x000000011d157812 */ /* 0x000fe400078ec0ff */
[----:B------:R-:W-:Y:S01]  /*1650*/  ISETP.NE.AND P2, PT, R24, RZ, PT ;  /* 0x000000ff1800720c */ /* 0x000fe20003f45270 */
[----:B------:R-:W-:Y:S01]  /*1660*/  FFMA R14, R15, R18, -0.0013887860113754868507 ;  /* 0xbab607ed0f0e7423 */ /* 0x000fe20000000012 */
[----:B------:R-:W-:Y:S01]  /*1670*/  ISETP.NE.U32.AND P0, PT, R21, 0x1, PT ;  /* 0x000000011500780c */ /* 0x000fe20003f05070 */
[----:B------:R-:W-:-:S03]  /*1680*/  VIADD R21, R29, 0x1 ;  /* 0x000000011d157836 */ /* 0x000fc60000000000 */
[----:B------:R-:W-:Y:S02]  /*1690*/  FSEL R14, R14, -0.00019574658654164522886, P0 ;  /* 0xb94d41530e0e7808 */ /* 0x000fe40000000000 */
[----:B------:R-:W-:Y:S02]  /*16a0*/  FSEL R24, R19, 0.0083327032625675201416, P0 ;  /* 0x3c0885e413187808 */ /* 0x000fe40000000000 */
[----:B------:R-:W-:Y:S02]  /*16b0*/  LOP3.LUT P1, RZ, R21, 0x2, RZ, 0xc0, !PT ;  /* 0x0000000215ff7812 */ /* 0x000fe4000782c0ff */
[----:B------:R-:W-:Y:S01]  /*16c0*/  FSEL R21, -R20, -0.16666662693023681641, P0 ;  /* 0xbe2aaaa814157808 */ /* 0x000fe20000000100 */
[----:B------:R-:W-:Y:S01]  /*16d0*/  FFMA R14, R15, R14, R24 ;  /* 0x0000000e0f0e7223 */ /* 0x000fe20000000018 */
[----:B------:R-:W-:-:S03]  /*16e0*/  FSEL R24, R28, 1, !P0 ;  /* 0x3f8000001c187808 */ /* 0x000fc60004000000 */
[C---:B------:R-:W-:Y:S02]  /*16f0*/  FFMA R14, R15.reuse, R14, R21 ;  /* 0x0000000e0f0e7223 */ /* 0x040fe40000000015 */
[----:B------:R-:W-:-:S04]  /*1700*/  FFMA R15, R15, R24, RZ ;  /* 0x000000180f0f7223 */ /* 0x000fc800000000ff */
[----:B------:R-:W-:-:S04]  /*1710*/  FFMA R24, R15, R14, R24 ;  /* 0x0000000e0f187223 */ /* 0x000fc80000000018 */
[----:B------:R-:W-:Y:S01]  /*1720*/  @P1 FADD R24, RZ, -R24 ;  /* 0x80000018ff181221 */ /* 0x000fe20000000000 */
        /* <DEDUP_REMOVED lines=11> */
.L_x_14:
[----:B------:R-:W0:Y:S02]  /*17e0*/  LDC.64 R14, c[0x4][RZ] ;  /* 0x01000000ff0e7b82 */ /* 0x000e240000000a00 */
[----:B0-----:R-:W-:-:S05]  /*17f0*/  IMAD.WIDE.U32 R22, R29, 0x4, R14 ;  /* 0x000000041d167825 */ /* 0x001fca00078e000e */
[----:B------:R-:W2:Y:S01]  /*1800*/  LDG.E.CONSTANT R14, desc[UR8][R22.64] ;  /* 0x00000008160e7981 */ /* 0x000ea2000c1e9900 */
[C---:B------:R-:W-:Y:S02]  /*1810*/  IMAD.SHL.U32 R26, R29.reuse, 0x4, RZ ;  /* 0x000000041d1a7824 */ /* 0x040fe400078e00ff */
[----:B------:R-:W-:-:S03]  /*1820*/  VIADD R29, R29, 0x1 ;  /* 0x000000011d1d7836 */ /* 0x000fc60000000000 */
[C---:B------:R-:W-:Y:S02]  /*1830*/  ISETP.EQ.AND P5, PT, R26.reuse, RZ, PT ;  /* 0x000000ff1a00720c */ /* 0x040fe40003fa2270 */
[C---:B------:R-:W-:Y:S02]  /*1840*/  ISETP.EQ.AND P4, PT, R26.reuse, 0x4, PT ;  /* 0x000000041a00780c */ /* 0x040fe40003f82270 */
[C---:B------:R-:W-:Y:S02]  /*1850*/  ISETP.EQ.AND P3, PT, R26.reuse, 0x8, PT ;  /* 0x000000081a00780c */ /* 0x040fe40003f62270 */
[C---:B------:R-:W-:Y:S02]  /*1860*/  ISETP.EQ.AND P2, PT, R26.reuse, 0xc, PT ;  /* 0x0000000c1a00780c */ /* 0x040fe40003f42270 */
[----:B------:R-:W-:Y:S01]  /*1870*/  ISETP.EQ.AND P1, PT, R26, 0x10, PT ;  /* 0x000000101a00780c */ /* 0x000fe20003f22270 */
[----:B--2---:R-:W-:-:S03]  /*1880*/  IMAD.WIDE.U32 R14, R14, UR5, RZ ;  /* 0x000000050e0e7c25 */ /* 0x004fc6000f8e00ff */
[----:B------:R-:W-:-:S05]  /*1890*/  IADD3 R14, P0, PT, R14, R21, RZ ;  /* 0x000000150e0e7210 */ /* 0x000fca0007f1e0ff */
[----:B------:R-:W-:Y:S01]  /*18a0*/  @P3 MOV R12, R14 ;  /* 0x0000000e000c3202 */ /* 0x000fe20000000f00 */
[--C-:B------:R-:W-:Y:S01]  /*18b0*/  @P5 IMAD.MOV.U32 R10, RZ, RZ, R14.reuse ;  /* 0x000000ffff0a5224 */ /* 0x100fe200078e000e */
[----:B------:R-:W-:Y:S01]  /*18c0*/  ISETP.NE.AND P5, PT, R29, 0x6, PT ;  /* 0x000000061d00780c */ /* 0x000fe20003fa5270 */
[----:B------:R-:W-:Y:S01]  /*18d0*/  IMAD.X R21, R15, 0x1, R27, P0 ;  /* 0x000000010f157824 */ /* 0x000fe200000e061b */
[----:B------:R-:W-:Y:S01]  /*18e0*/  ISETP.EQ.AND P0, PT, R26, 0x14, PT ;  /* 0x000000141a00780c */ /* 0x000fe20003f02270 */
[--C-:B------:R-:W-:Y:S02]  /*18f0*/  @P4 IMAD.MOV.U32 R11, RZ, RZ, R14.reuse ;  /* 0x000000ffff0b4224 */ /* 0x100fe400078e000e */
[--C-:B------:R-:W-:Y:S02]  /*1900*/  @P2 IMAD.MOV.U32 R13, RZ, RZ, R14.reuse ;  /* 0x000000ffff0d2224 */ /* 0x100fe400078e000e */
[----:B------:R-:W-:-:S08]  /*1910*/  @P1 IMAD.MOV.U32 R16, RZ, RZ, R14 ;  /* 0x000000ffff101224 */ /* 0x000fd000078e000e */
[----:B------:R-:W-:Y:S01]  /*1920*/  @P0 IMAD.MOV.U32 R17, RZ, RZ, R14 ;  /* 0x000000ffff110224 */ /* 0x000fe200078e000e */
[----:B------:R-:W-:Y:S06]  /*1930*/  @P5 BRA `(.L_x_14) ;  /* 0xfffffffc00a85947 */ /* 0x000fec000383ffff */
[----:B------:R-:W-:-:S04]  /*1940*/  USHF.R.U32.HI UR5, URZ, 0x17, UR12 ;  /* 0x00000017ff057899 */ /* 0x000fc8000801160c */
[----:B------:R-:W-:Y:S02]  /*1950*/  ULOP3.LUT UR6, UR5, 0xe0, URZ, 0xc0, !UPT ;  /* 0x000000e005067892 */ /* 0x000fe4000f8ec0ff */
[----:B------:R-:W-:Y:S02]  /*1960*/  ULOP3.LUT UP0, URZ, UR5, 0x1f, URZ, 0xc0, !UPT ;  /* 0x0000001f05ff7892 */ /* 0x000fe4000f80c0ff */
[----:B------:R-:W-:-:S04]  /*1970*/  UIADD3 UR6, UPT, UPT, UR6, -0x80, URZ ;  /* 0xffffff8006067890 */ /* 0x000fc8000fffe0ff */
[----:B------:R-:W-:-:S04]  /*1980*/  USHF.R.U32.HI UR6, URZ, 0x5, UR6 ;  /* 0x00000005ff067899 */ /* 0x000fc80008011606 */
[----:B------:R-:W-:-:S06]  /*1990*/  ULEA UR6, -UR6, URZ, 0x2 ;  /* 0x000000ff06067291 */ /* 0x000fcc000f8e11ff */
[----:B------:R-:W-:Y:S01]  /*19a0*/  IMAD.U32 R14, RZ, RZ, UR6 ;  /* 0x00000006ff0e7e24 */ /* 0x000fe2000f8e00ff */
[----:B------:R-:W-:Y:S01]  /*19b0*/  MOV R22, UR6 ;  /* 0x0000000600167c02 */ /* 0x000fe20008000f00 */
[----:B------:R-:W-:Y:S01]  /*19c0*/  IMAD.U32 R15, RZ, RZ, UR6 ;  /* 0x00000006ff0f7e24 */ /* 0x000fe2000f8e00ff */
[----:B------:R-:W-:Y:S02]  /*19d0*/  ISETP.EQ.AND P5, PT, RZ, UR6, PT ;  /* 0x00000006ff007c0c */ /* 0x000fe4000bfa2270 */
[----:B------:R-:W-:Y:S02]  /*19e0*/  ISETP.EQ.AND P3, PT, R14, -0x18, PT ;  /* 0xffffffe80e00780c */ /* 0x000fe40003f62270 */
[----:B------:R-:W-:Y:S02]  /*19f0*/  ISETP.EQ.AND P4, PT, R15, -0x14, PT ;  /* 0xffffffec0f00780c */ /* 0x000fe40003f82270 */
[----:B------:R-:W-:Y:S02]  /*1a00*/  ISETP.EQ.AND P2, PT, R22, -0x10, PT ;  /* 0xfffffff01600780c */ /* 0x000fe40003f42270 */
[----:B------:R-:W-:-:S02]  /*1a10*/  ISETP.EQ.AND P1, PT, R14, -0xc, PT ;  /* 0xfffffff40e00780c */ /* 0x000fc40003f22270 */
[----:B------:R-:W-:-:S05]  /*1a20*/  ISETP.EQ.AND P0, PT, R15, -0x8, PT ;  /* 0xfffffff80f00780c */ /* 0x000fca0003f02270 */
[--C-:B------:R-:W-:Y:S01]  /*1a30*/  @P3 IMAD.MOV.U32 R22, RZ, RZ, R10.reuse ;  /* 0x000000ffff163224 */ /* 0x100fe200078e000a */
[C---:B------:R-:W-:Y:S01]  /*1a40*/  ISETP.EQ.AND P3, PT, R15.reuse, -0x4, PT ;  /* 0xfffffffc0f00780c */ /* 0x040fe20003f62270 */
[----:B------:R-:W-:Y:S02]  /*1a50*/  @P4 IMAD.MOV.U32 R14, RZ, RZ, R10 ;  /* 0x000000ffff0e4224 */ /* 0x000fe400078e000a */
[--C-:B------:R-:W-:Y:S01]  /*1a60*/  @P4 IMAD.MOV.U32 R22, RZ, RZ, R11.reuse ;  /* 0x000000ffff164224 */ /* 0x100fe200078e000b */
[----:B------:R-:W-:Y:S01]  /*1a70*/  ISETP.EQ.AND P4, PT, R15, 0x4, PT ;  /* 0x000000040f00780c */ /* 0x000fe20003f82270 */
        /* <DEDUP_REMOVED lines=11> */
[----:B------:R-:W-:Y:S06]  /*1b30*/  BRA.U !UP0, `(.L_x_15) ;  /* 0x0000000108307547 */ /* 0x000fec000b800000 */
[----:B------:R-:W-:Y:S01]  /*1b40*/  IMAD.U32 R23, RZ, RZ, UR6 ;  /* 0x00000006ff177e24 */ /* 0x000fe2000f8e00ff */
[----:B------:R-:W-:Y:S01]  /*1b50*/  ULOP3.LUT UR5, UR5, 0x1f, URZ, 0xc0, !UPT ;  /* 0x0000001f05057892 */ /* 0x000fe2000f8ec0ff */
[----:B------:R-:W-:Y:S01]  /*1b60*/  @P2 IMAD.MOV.U32 R15, RZ, RZ, R10 ;  /* 0x000000ffff0f2224 */ /* 0x000fe200078e000a */
[----:B------:R-:W-:Y:S01]  /*1b70*/  @P1 MOV R15, R11 ;  /* 0x0000000b000f1202 */ /* 0x000fe20000000f00 */
[----:B------:R-:W-:Y:S01]  /*1b80*/  @P0 IMAD.MOV.U32 R15, RZ, RZ, R12 ;  /* 0x000000ffff0f0224 */ /* 0x000fe200078e000c */
[----:B------:R-:W-:Y:S01]  /*1b90*/  ISETP.EQ.AND P0, PT, R23, 0x8, PT ;  /* 0x000000081700780c */ /* 0x000fe20003f02270 */
[----:B------:R-:W-:Y:S01]  /*1ba0*/  @P3 IMAD.MOV.U32 R15, RZ, RZ, R13 ;  /* 0x000000ffff0f3224 */ /* 0x000fe200078e000d */
[----:B------:R-:W-:Y:S01]  /*1bb0*/  SHF.L.W.U32.HI R22, R14, UR5, R22 ;  /* 0x000000050e167c19 */ /* 0x000fe20008010e16 */
[----:B------:R-:W-:Y:S01]  /*1bc0*/  @P5 IMAD.MOV.U32 R15, RZ, RZ, R16 ;  /* 0x000000ffff0f5224 */ /* 0x000fe200078e0010 */
[----:B------:R-:W-:-:S09]  /*1bd0*/  @P4 MOV R15, R17 ;  /* 0x00000011000f4202 */ /* 0x000fd20000000f00 */
[----:B------:R-:W-:-:S05]  /*1be0*/  @P0 IMAD.MOV.U32 R15, RZ, RZ, R21 ;  /* 0x000000ffff0f0224 */ /* 0x000fca00078e0015 */
[----:B------:R-:W-:-:S07]  /*1bf0*/  SHF.L.W.U32.HI R14, R15, UR5, R14 ;  /* 0x000000050f0e7c19 */ /* 0x000fce0008010e0e */
.L_x_15:
        /* <DEDUP_REMOVED lines=12> */
[----:B------:R-:W-:-:S03]  /*1cc0*/  ISETP.GE.AND P0, PT, R21, RZ, PT ;  /* 0x000000ff1500720c */ /* 0x000fc60003f06270 */
[----:B------:R-:W-:-:S04]  /*1cd0*/  IMAD.MOV R21, RZ, RZ, -R23 ;  /* 0x000000ffff157224 */ /* 0x000fc800078e0a17 */
[----:B------:R-:W-:Y:S01]  /*1ce0*/  @!P1 IMAD.MOV.U32 R23, RZ, RZ, R21 ;  /* 0x000000ffff179224 */ /* 0x000fe200078e0015 */
[----:B0-----:R-:W-:-:S10]  /*1cf0*/  DMUL R26, R14, UR6 ;  /* 0x000000060e1a7c28 */ /* 0x001fd40008000000 */
[----:B------:R-:W0:Y:S02]  /*1d00*/  F2F.F32.F64 R26, R26 ;  /* 0x0000001a001a7310 */ /* 0x000e240000301000 */
[----:B0-----:R-:W-:-:S07]  /*1d10*/  FSEL R22, -R26, R26, !P0 ;  /* 0x0000001a1a167208 */ /* 0x001fce0004000100 */
.L_x_13:
[C---:B------:R-:W-:Y:S01]  /*1d20*/  LOP3.LUT R21, R23.reuse, 0x1, RZ, 0xc0, !PT ;  /* 0x0000000117157812 */ /* 0x040fe200078ec0ff */
[----:B-----5:R-:W-:Y:S01]  /*1d30*/  FADD R9, R2, -R9 ;  /* 0x8000000902097221 */ /* 0x020fe20000000000 */
[----:B------:R-:W-:Y:S01]  /*1d40*/  FMUL R15, R22, R22 ;  /* 0x00000016160f7220 */ /* 0x000fe20000400000 */
[----:B------:R-:W-:Y:S01]  /*1d50*/  IADD3 R23, PT, PT, R23, 0x1, RZ ;  /* 0x0000000117177810 */ /* 0x000fe20007ffe0ff */
[----:B------:R-:W-:Y:S01]  /*1d60*/  BSSY.RECONVERGENT B0, `(.L_x_16) ;  /* 0x0000071000007945 */ /* 0x000fe20003800200 */
[----:B------:R-:W-:Y:S01]  /*1d70*/  ISETP.NE.U32.AND P0, PT, R21, 0x1, PT ;  /* 0x000000011500780c */ /* 0x000fe20003f05070 */
[----:B------:R-:W-:Y:S01]  /*1d80*/  FMUL R21, R9, 0.63661974668502807617 ;  /* 0x3f22f98309157820 */ /* 0x000fe20000400000 */
[----:B------:R-:W-:Y:S01]  /*1d90*/  FFMA R14, R15, R18, -0.0013887860113754868507 ;  /* 0xbab607ed0f0e7423 */ /* 0x000fe20000000012 */
[----:B------:R-:W-:Y:S02]  /*1da0*/  FSETP.GE.AND P1, PT, |R9|, 105615, PT ;  /* 0x47ce47800900780b */ /* 0x000fe40003f26200 */
[----:B------:R-:W-:-:S02]  /*1db0*/  FSEL R26, R19, 0.0083327032625675201416, P0 ;  /* 0x3c0885e4131a7808 */ /* 0x000fc40000000000 */
[----:B------:R-:W0:Y:S01]  /*1dc0*/  F2I.NTZ R21, R21 ;  /* 0x0000001500157305 */ /* 0x000e220000203100 */
[----:B------:R-:W-:Y:S02]  /*1dd0*/  FSEL R14, R14, -0.00019574658654164522886, P0 ;  /* 0xb94d41530e0e7808 */ /* 0x000fe40000000000 */
[----:B------:R-:W-:-:S03]  /*1de0*/  FSEL R22, R22, 1, !P0 ;  /* 0x3f80000016167808 */ /* 0x000fc60004000000 */
[----:B------:R-:W-:Y:S01]  /*1df0*/  FFMA R14, R15, R14, R26 ;  /* 0x0000000e0f0e7223 */ /* 0x000fe2000000001a */
[----:B------:R-:W-:Y:S02]  /*1e00*/  FSEL R26, -R20, -0.16666662693023681641, P0 ;  /* 0xbe2aaaa8141a7808 */ /* 0x000fe40000000100 */
[----:B------:R-:W-:-:S03]  /*1e10*/  LOP3.LUT P0, RZ, R23, 0x2, RZ, 0xc0, !PT ;  /* 0x0000000217ff7812 */ /* 0x000fc6000780c0ff */
[C---:B------:R-:W-:Y:S01]  /*1e20*/  FFMA R14, R15.reuse, R14, R26 ;  /* 0x0000000e0f0e7223 */ /* 0x040fe2000000001a */
[----:B------:R-:W-:Y:S01]  /*1e30*/  FFMA R15, R15, R22, RZ ;  /* 0x000000160f0f7223 */ /* 0x000fe200000000ff */
[----:B0-----:R-:W-:-:S03]  /*1e40*/  I2FP.F32.S32 R26, R21 ;  /* 0x00000015001a7245 */ /* 0x001fc60000201400 */
[----:B------:R-:W-:Y:S02]  /*1e50*/  FFMA R23, R15, R14, R22 ;  /* 0x0000000e0f177223 */ /* 0x000fe40000000016 */
[----:B------:R-:W-:-:S03]  /*1e60*/  FFMA R15, R26, -1.5707962512969970703, R9 ;  /* 0xbfc90fda1a0f7823 */ /* 0x000fc60000000009 */
[----:B------:R-:W-:Y:S01]  /*1e70*/  @P0 FADD R23, RZ, -R23 ;  /* 0x80000017ff170221 */ /* 0x000fe20000000000 */
[----:B------:R-:W-:-:S03]  /*1e80*/  FFMA R15, R26, -7.5497894158615963534e-08, R15 ;  /* 0xb3a221681a0f7823 */ /* 0x000fc6000000000f */
[----:B------:R-:W-:Y:S01]  /*1e90*/  FMUL R24, R24, R23 ;  /* 0x0000001718187220 */ /* 0x000fe20000400000 */
[----:B------:R-:W-:Y:S01]  /*1ea0*/  FFMA R15, R26, -5.3903029534742383927e-15, R15 ;  /* 0xa7c234c51a0f7823 */ /* 0x000fe2000000000f */
[----:B------:R-:W-:Y:S06]  /*1eb0*/  @!P1 BRA `(.L_x_17) ;  /* 0x00000004006c9947 */ /* 0x000fec0003800000 */
[----:B------:R-:W-:-:S13]  /*1ec0*/  FSETP.NEU.AND P0, PT, |R9|, +INF , PT ;  /* 0x7f8000000900780b */ /* 0x000fda0003f0d200 */
[----:B------:R-:W-:Y:S01]  /*1ed0*/  @!P0 FMUL R15, RZ, R9 ;  /* 0x00000009ff0f8220 */ /* 0x000fe20000400000 */
[----:B------:R-:W-:Y:S01]  /*1ee0*/  @!P0 IMAD.MOV.U32 R21, RZ, RZ, RZ ;  /* 0x000000ffff158224 */ /* 0x000fe200078e00ff */
[----:B------:R-:W-:Y:S06]  /*1ef0*/  @!P0 BRA `(.L_x_17) ;  /* 0x00000004005c8947 */ /* 0x000fec0003800000 */
[----:B------:R-:W-:Y:S01]  /*1f00*/  IMAD.SHL.U32 R26, R9, 0x100, RZ ;  /* 0x00000100091a7824 */ /* 0x000fe200078e00ff */
[----:B------:R-:W-:Y:S01]  /*1f10*/  UMOV UR5, URZ ;  /* 0x000000ff00057c82 */ /* 0x000fe20008000000 */
[----:B------:R-:W-:Y:S02]  /*1f20*/  IMAD.MOV.U32 R21, RZ, RZ, RZ ;  /* 0x000000ffff157224 */ /* 0x000fe400078e00ff */
[----:B------:R-:W-:Y:S01]  /*1f30*/  IMAD.MOV.U32 R27, RZ, RZ, RZ ;  /* 0x000000ffff1b7224 */ /* 0x000fe200078e00ff */
[----:B------:R-:W-:-:S07]  /*1f40*/  LOP3.LUT R26, R26, 0x80000000, RZ, 0xfc, !PT ;  /* 0x800000001a1a7812 */ /* 0x000fce00078efcff */
.L_x_18:
[----:B------:R-:W0:Y:S02]  /*1f50*/  LDC.64 R14, c[0x4][RZ] ;  /* 0x01000000ff0e7b82 */ /* 0x000e240000000a00 */
[----:B0-----:R-:W-:-:S05]  /*1f60*/  IMAD.WIDE.U32 R22, R27, 0x4, R14 ;  /* 0x000000041b167825 */ /* 0x001fca00078e000e */
[----:B------:R-:W2:Y:S01]  /*1f70*/  LDG.E.CONSTANT R15, desc[UR8][R22.64] ;  /* 0x00000008160f7981 */ /* 0x000ea2000c1e9900 */
[C---:B------:R-:W-:Y:S01]  /*1f80*/  SHF.L.U32 R28, R27.reuse, 0x2, RZ ;  /* 0x000000021b1c7819 */ /* 0x040fe200000006ff */
[----:B------:R-:W-:-:S03]  /*1f90*/  VIADD R27, R27, 0x1 ;  /* 0x000000011b1b7836 */ /* 0x000fc60000000000 */
[C---:B------:R-:W-:Y:S02]  /*1fa0*/  ISETP.EQ.AND P5, PT, R28.reuse, RZ, PT ;  /* 0x000000ff1c00720c */ /* 0x040fe40003fa2270 */
[C---:B------:R-:W-:Y:S02]  /*1fb0*/  ISETP.EQ.AND P4, PT, R28.reuse, 0x4, PT ;  /* 0x000000041c00780c */ /* 0x040fe40003f82270 */
[C---:B------:R-:W-:Y:S02]  /*1fc0*/  ISETP.EQ.AND P3, PT, R28.reuse, 0x8, PT ;  /* 0x000000081c00780c */ /* 0x040fe40003f62270 */
        /* <DEDUP_REMOVED lines=8> */
[----:B------:R-:W-:Y:S01]  /*2050*/  ISETP.EQ.AND P0, PT, R28, 0x14, PT ;  /* 0x000000141c00780c */ /* 0x000fe20003f02270 */
[--C-:B------:R-:W-:Y:S01]  /*2060*/  @P3 IMAD.MOV.U32 R12, RZ, RZ, R14.reuse ;  /* 0x000000ffff0c3224 */ /* 0x100fe200078e000e */
[----:B------:R-:W-:Y:S01]  /*2070*/  @P2 MOV R13, R14 ;  /* 0x0000000e000d2202 */ /* 0x000fe20000000f00 */
[----:B------:R-:W-:-:S10]  /*2080*/  @P1 IMAD.MOV.U32 R16, RZ, RZ, R14 ;  /* 0x000000ffff101224 */ /* 0x000fd400078e000e */
[----:B------:R-:W-:Y:S01]  /*2090*/  @P0 IMAD.MOV.U32 R17, RZ, RZ, R14 ;  /* 0x000000ffff110224 */ /* 0x000fe200078e000e */
[----:B------:R-:W-:Y:S06]  /*20a0*/  @P5 BRA `(.L_x_18) ;  /* 0xfffffffc00a85947 */ /* 0x000fec000383ffff */
[----:B------:R-:W-:Y:S01]  /*20b0*/  SHF.R.U32.HI R14, RZ, 0x17, R9 ;  /* 0x00000017ff0e7819 */ /* 0x000fe20000011609 */
[----:B------:R-:W-:Y:S03]  /*20c0*/  BSSY.RECONVERGENT B1, `(.L_x_19) ;  /* 0x0000028000017945 */ /* 0x000fe60003800200 */
[C---:B------:R-:W-:Y:S02]  /*20d0*/  LOP3.LUT R15, R14.reuse, 0xe0, RZ, 0xc0, !PT ;  /* 0x000000e00e0f7812 */ /* 0x040fe400078ec0ff */
[----:B------:R-:W-:-:S03]  /*20e0*/  LOP3.LUT P6, RZ, R14, 0x1f, RZ, 0xc0, !PT ;  /* 0x0000001f0eff7812 */ /* 0x000fc600078cc0ff */
[----:B------:R-:W-:-:S05]  /*20f0*/  VIADD R15, R15, 0xffffff80 ;  /* 0xffffff800f0f7836 */ /* 0x000fca0000000000 */
[----:B------:R-:W-:-:S05]  /*2100*/  SHF.R.U32.HI R15, RZ, 0x5, R15 ;  /* 0x00000005ff0f7819 */ /* 0x000fca000001160f */
[----:B------:R-:W-:-:S05]  /*2110*/  IMAD.U32 R23, R15, -0x4, RZ ;  /* 0xfffffffc0f177824 */ /* 0x000fca00078e00ff */
[C---:B------:R-:W-:Y:S02]  /*2120*/  ISETP.EQ.AND P3, PT, R23.reuse, -0x18, PT ;  /* 0xffffffe81700780c */ /* 0x040fe40003f62270 */
[C---:B------:R-:W-:Y:S02]  /*2130*/  ISETP.EQ.AND P4, PT, R23.reuse, -0x14, PT ;  /* 0xffffffec1700780c */ /* 0x040fe40003f82270 */
[C---:B------:R-:W-:Y:S02]  /*2140*/  ISETP.EQ.AND P0, PT, R23.reuse, -0x10, PT ;  /* 0xfffffff01700780c */ /* 0x040fe40003f02270 */
[C---:B------:R-:W-:Y:S02]  /*2150*/  ISETP.EQ.AND P1, PT, R23.reuse, -0xc, PT ;  /* 0xfffffff41700780c */ /* 0x040fe40003f22270 */
[C---:B------:R-:W-:Y:S02]  /*2160*/  ISETP.EQ.AND P2, PT, R23.reuse, -0x8, PT ;  /* 0xfffffff81700780c */ /* 0x040fe40003f42270 */
[----:B------:R-:W-:-:S03]  /*2170*/  ISETP.EQ.AND P5, PT, R23, 0x4, PT ;  /* 0x000000041700780c */ /* 0x000fc60003fa2270 */
[----:B------:R-:W-:Y:S02]  /*2180*/  @P3 MOV R26, R10 ;  /* 0x0000000a001a3202 */ /* 0x000fe40000000f00 */
[----:B------:R-:W-:Y:S01]  /*2190*/  @P4 IMAD.MOV.U32 R15, RZ, RZ, R10 ;  /* 0x000000ffff0f4224 */ /* 0x000fe200078e000a */
[C---:B------:R-:W-:Y:S01]  /*21a0*/  ISETP.EQ.AND P3, PT, R23.reuse, -0x4, PT ;  /* 0xfffffffc1700780c */ /* 0x040fe20003f62270 */
[--C-:B------:R-:W-:Y:S01]  /*21b0*/  @P4 IMAD.MOV.U32 R26, RZ, RZ, R11.reuse ;  /* 0x000000ffff1a4224 */ /* 0x100fe200078e000b */
[----:B------:R-:W-:Y:S01]  /*21c0*/  ISETP.EQ.AND P4, PT, R23, RZ, PT ;  /* 0x000000ff1700720c */ /* 0x000fe20003f82270 */
[----:B------:R-:W-:Y:S01]  /*21d0*/  @P0 IMAD.MOV.U32 R15, RZ, RZ, R11 ;  /* 0x000000ffff0f0224 */ /* 0x000fe200078e000b */
[----:B------:R-:W-:Y:S01]  /*21e0*/  @P1 MOV R15, R12 ;  /* 0x0000000c000f1202 */ /* 0x000fe20000000f00 */
[----:B------:R-:W-:Y:S02]  /*21f0*/  @P0 IMAD.MOV.U32 R26, RZ, RZ, R12 ;  /* 0x000000ffff1a0224 */ /* 0x000fe400078e000c */
[----:B------:R-:W-:-:S02]  /*2200*/  @P1 IMAD.MOV.U32 R26, RZ, RZ, R13 ;  /* 0x000000ffff1a1224 */ /* 0x000fc400078e000d */
        /* <DEDUP_REMOVED lines=9> */
[----:B------:R-:W-:Y:S02]  /*22a0*/  ISETP.EQ.AND P0, PT, R23, 0x8, PT ;  /* 0x000000081700780c */ /* 0x000fe40003f02270 */
[----:B------:R-:W-:Y:S01]  /*22b0*/  @P1 MOV R22, R11 ;  /* 0x0000000b00161202 */ /* 0x000fe20000000f00 */
[----:B------:R-:W-:Y:S01]  /*22c0*/  @P2 IMAD.MOV.U32 R22, RZ, RZ, R12 ;  /* 0x000000ffff162224 */ /* 0x000fe200078e000c */
[----:B------:R-:W-:Y:S01]  /*22d0*/  LOP3.LUT R14, R14, 0x1f, RZ, 0xc0, !PT ;  /* 0x0000001f0e0e7812 */ /* 0x000fe200078ec0ff */
[----:B------:R-:W-:Y:S02]  /*22e0*/  @P3 IMAD.MOV.U32 R22, RZ, RZ, R13 ;  /* 0x000000ffff163224 */ /* 0x000fe400078e000d */
[----:B------:R-:W-:Y:S01]  /*22f0*/  @P4 IMAD.MOV.U32 R22, RZ, RZ, R16 ;  /* 0x000000ffff164224 */ /* 0x000fe200078e0010 */
[----:B------:R-:W-:Y:S01]  /*2300*/  SHF.L.W.U32.HI R26, R15, R14, R26 ;  /* 0x0000000e0f1a7219 */ /* 0x000fe20000010e1a */
[----:B------:R-:W-:-:S04]  /*2310*/  @P5 IMAD.MOV.U32 R22, RZ, RZ, R17 ;  /* 0x000000ffff165224 */ /* 0x000fc800078e0011 */
[----:B------:R-:W-:-:S04]  /*2320*/  @P0 MOV R22, R21 ;  /* 0x0000001500160202 */ /* 0x000fc80000000f00 */
[----:B------:R-:W-:-:S07]  /*2330*/  SHF.L.W.U32.HI R15, R22, R14, R15 ;  /* 0x0000000e160f7219 */ /* 0x000fce0000010e0f */
.L_x_20:
[----:B------:R-:W-:Y:S05]  /*2340*/  BSYNC.RECONVERGENT B1 ;  /* 0x0000000000017941 */ /* 0x000fea0003800200 */
.L_x_19:
        /* <DEDUP_REMOVED lines=8> */
[----:B------:R-:W-:Y:S02]  /*23d0*/  SHF.R.U32.HI R21, RZ, 0x1e, R26 ;  /* 0x0000001eff157819 */ /* 0x000fe4000001161a */
[C---:B------:R-:W-:Y:S02]  /*23e0*/  LOP3.LUT R9, R28.reuse, R9, RZ, 0x3c, !PT ;  /* 0x000000091c097212 */ /* 0x040fe400078e3cff */
        /* <DEDUP_REMOVED lines=8> */
.L_x_17:
[----:B------:R-:W-:Y:S05]  /*2470*/  BSYNC.RECONVERGENT B0 ;  /* 0x0000000000007941 */ /* 0x000fea0003800200 */
.L_x_16:
[----:B------:R-:W-:Y:S01]  /*2480*/  LOP3.LUT R9, R21, 0x1, RZ, 0xc0, !PT ;  /* 0x0000000115097812 */ /* 0x000fe200078ec0ff */
[----:B------:R-:W-:Y:S01]  /*2490*/  FMUL R14, R15, R15 ;  /* 0x0000000f0f0e7220 */ /* 0x000fe20000400000 */
[----:B------:R-:W-:Y:S01]  /*24a0*/  VIADD R21, R21, 0x1 ;  /* 0x0000000115157836 */ /* 0x000fe20000000000 */
[----:B------:R-:W0:Y:S01]  /*24b0*/  LDCU UR5, c[0x0][0x390] ;  /* 0x00007200ff0577ac */ /* 0x000e220008000800 */
[----:B------:R-:W-:Y:S01]  /*24c0*/  ISETP.NE.U32.AND P0, PT, R9, 0x1, PT ;  /* 0x000000010900780c */ /* 0x000fe20003f05070 */
[----:B------:R-:W-:Y:S02]  /*24d0*/  FFMA R18, R14, R18, -0.0013887860113754868507 ;  /* 0xbab607ed0e127423 */ /* 0x000fe40000000012 */
[----:B------:R-:W-:Y:S02]  /*24e0*/  LOP3.LUT P1, RZ, R21, 0x2, RZ, 0xc0, !PT ;  /* 0x0000000215ff7812 */ /* 0x000fe4000782c0ff */
[----:B------:R-:W-:Y:S02]  /*24f0*/  FSEL R23, R19, 0.0083327032625675201416, P0 ;  /* 0x3c0885e413177808 */ /* 0x000fe40000000000 */
[----:B------:R-:W-:-:S02]  /*2500*/  FSEL R19, R18, -0.00019574658654164522886, P0 ;  /* 0xb94d415312137808 */ /* 0x000fc40000000000 */
[----:B------:R-:W-:Y:S02]  /*2510*/  FSEL R9, R15, 1, !P0 ;  /* 0x3f8000000f097808 */ /* 0x000fe40004000000 */
[----:B------:R-:W-:Y:S01]  /*2520*/  FSEL R20, -R20, -0.16666662693023681641, P0 ;  /* 0xbe2aaaa814147808 */ /* 0x000fe20000000100 */
[C---:B------:R-:W-:Y:S02]  /*2530*/  FFMA R19, R14.reuse, R19, R23 ;  /* 0x000000130e137223 */ /* 0x040fe40000000017 */
[C---:B------:R-:W-:Y:S02]  /*2540*/  FFMA R18, R14.reuse, R9, RZ ;  /* 0x000000090e127223 */ /* 0x040fe400000000ff */
[----:B------:R-:W-:Y:S01]  /*2550*/  FFMA R19, R14, R19, R20 ;  /* 0x000000130e137223 */ /* 0x000fe20000000014 */
[----:B------:R-:W-:-:S03]  /*2560*/  MOV R14, 0x3f000000 ;  /* 0x3f000000000e7802 */ /* 0x000fc60000000f00 */
[----:B------:R-:W-:Y:S01]  /*2570*/  FFMA R9, R18, R19, R9 ;  /* 0x0000001312097223 */ /* 0x000fe20000000009 */
[----:B------:R-:W-:-:S03]  /*2580*/  IMAD.MOV.U32 R19, RZ, RZ, 0x1 ;  /* 0x00000001ff137424 */ /* 0x000fc600078e00ff */
[----:B------:R-:W-:-:S04]  /*2590*/  @P1 FADD R9, RZ, -R9 ;  /* 0x80000009ff091221 */ /* 0x000fc80000000000 */
[----:B------:R-:W-:-:S05]  /*25a0*/  FFMA R24, R24, R9, R25 ;  /* 0x0000000918187223 */ /* 0x000fca0000000019 */
[C---:B------:R-:W-:Y:S02]  /*25b0*/  FSETP.GT.AND P0, PT, R24.reuse, 1, PT ;  /* 0x3f8000001800780b */ /* 0x040fe40003f04000 */
[----:B------:R-:W-:-:S04]  /*25c0*/  FMNMX.NAN R9, R24, -1, !PT ;  /* 0xbf80000018097809 */ /* 0x000fc80007820000 */
[----:B------:R-:W-:-:S04]  /*25d0*/  FSEL R9, R9, 1, !P0 ;  /* 0x3f80000009097808 */ /* 0x000fc80004000000 */
[C---:B------:R-:W-:Y:S01]  /*25e0*/  FSETP.NEU.AND P1, PT, |R9|.reuse, 1, PT ;  /* 0x3f8000000900780b */ /* 0x040fe20003f2d200 */
[C---:B------:R-:W-:Y:S01]  /*25f0*/  FFMA R14, |R9|.reuse, -R14, 0.5 ;  /* 0x3f000000090e7423 */ /* 0x040fe20000000a0e */
[----:B------:R-:W-:-:S03]  /*2600*/  FSETP.GT.AND P0, PT, |R9|, 0.56000000238418579102, PT ;  /* 0x3f0f5c290900780b */ /* 0x000fc60003f04200 */
[----:B------:R-:W1:Y:S02]  /*2610*/  MUFU.RSQ R15, R14 ;  /* 0x0000000e000f7308 */ /* 0x000e640000001400 */
[----:B-1----:R-:W-:Y:S01]  /*2620*/  FMUL R18, R14, R15 ;  /* 0x0000000f0e127220 */ /* 0x002fe20000400000 */
[----:B------:R-:W-:-:S04]  /*2630*/  FMUL R15, R15, -0.5 ;  /* 0xbf0000000f0f7820 */ /* 0x000fc80000400000 */
[----:B------:R-:W-:-:S04]  /*2640*/  FFMA R15, R18, R15, 0.5 ;  /* 0x3f000000120f7423 */ /* 0x000fc8000000000f */
[----:B------:R-:W-:-:S05]  /*2650*/  FFMA R15, R18, R15, R18 ;  /* 0x0000000f120f7223 */ /* 0x000fca0000000012 */
[----:B------:R-:W-:Y:S01]  /*2660*/  FSEL R18, R15, RZ, P1 ;  /* 0x000000ff0f127208 */ /* 0x000fe20000800000 */
[----:B------:R-:W-:Y:S01]  /*2670*/  IMAD.MOV.U32 R15, RZ, RZ, 0x3d10ecef ;  /* 0x3d10ecefff0f7424 */ /* 0x000fe200078e00ff */
[----:B------:R-:W-:Y:S02]  /*2680*/  FSETP.GT.AND P1, PT, R9, 0.56000000238418579102, PT ;  /* 0x3f0f5c290900780b */ /* 0x000fe40003f24000 */
[----:B------:R-:W-:-:S04]  /*2690*/  FSEL R18, R18, |R9|, P0 ;  /* 0x4000000912127208 */ /* 0x000fc80000000000 */
[----:B------:R-:W-:-:S05]  /*26a0*/  LOP3.LUT R18, R18, 0x80000000, R9, 0xb8, !PT ;  /* 0x8000000012127812 */ /* 0x000fca00078eb809 */
[----:B------:R-:W-:-:S04]  /*26b0*/  FMUL R14, R18, R18 ;  /* 0x00000012120e7220 */ /* 0x000fc80000400000 */
[----:B------:R-:W-:-:S04]  /*26c0*/  FFMA R15, R14, R15, 0.016980519518256187439 ;  /* 0x3c8b1abb0e0f7423 */ /* 0x000fc8000000000f */
[----:B------:R-:W-:-:S04]  /*26d0*/  FFMA R15, R14, R15, 0.030762933194637298584 ;  /* 0x3cfc028c0e0f7423 */ /* 0x000fc8000000000f */
[----:B------:R-:W-:-:S04]  /*26e0*/  FFMA R15, R14, R15, 0.044709417968988418579 ;  /* 0x3d3721390e0f7423 */ /* 0x000fc8000000000f */
[----:B------:R-:W-:-:S04]  /*26f0*/  FFMA R15, R14, R15, 0.074989043176174163818 ;  /* 0x3d9993db0e0f7423 */ /* 0x000fc8000000000f */
[----:B------:R-:W-:-:S04]  /*2700*/  FFMA R15, R14, R15, 0.16666707396507263184 ;  /* 0x3e2aaac60e0f7423 */ /* 0x000fc8000000000f */
[----:B------:R-:W-:Y:S01]  /*2710*/  FMUL R15, R14, R15 ;  /* 0x0000000f0e0f7220 */ /* 0x000fe20000400000 */
[----:B------:R-:W-:-:S03]  /*2720*/  IMAD.MOV.U32 R14, RZ, RZ, 0x3fd774eb ;  /* 0x3fd774ebff0e7424 */ /* 0x000fc600078e00ff */
[----:B------:R-:W-:-:S05]  /*2730*/  FFMA R18, R18, R15, R18 ;  /* 0x0000000f12127223 */ /* 0x000fca0000000012 */
[----:B------:R-:W-:-:S05]  /*2740*/  FSEL R9, R18, -R18, P0 ;  /* 0x8000001212097208 */ /* 0x000fca0000000000 */
[----:B------:R-:W-:Y:S02]  /*2750*/  @!P1 FFMA R18, R14, 0.93318945169448852539, R9 ;  /* 0x3f6ee5810e129823 */ /* 0x000fe40000000009 */
[----:B------:R-:W1:Y:S02]  /*2760*/  LDC.64 R14, c[0x0][0x398] ;  /* 0x0000e600ff0e7b82 */ /* 0x000e640000000a00 */
[----:B------:R-:W-:-:S04]  /*2770*/  @P0 FADD R18, R18, R18 ;  /* 0x0000001212120221 */ /* 0x000fc80000000000 */
[----:B------:R-:W-:-:S04]  /*2780*/  FMUL.M4 R18, R18, 57.295780181884765625 ;  /* 0x42652ee112127820 */ /* 0x000fc80000600000 */
[----:B------:R-:W1:Y:S02]  /*2790*/  F2I.FLOOR.NTZ R9, R18 ;  /* 0x0000001200097305 */ /* 0x000e640000207100 */
[----:B-1----:R-:W-:-:S05]  /*27a0*/  IMAD.WIDE R14, R9, 0x4, R14 ;  /* 0x00000004090e7825 */ /* 0x002fca00078e020e */
[----:B------:R1:W-:Y:S01]  /*27b0*/  REDG.E.ADD.STRONG.GPU desc[UR8][R14.64], R19 ;  /* 0x000000130e00798e */ /* 0x0003e2000c12e108 */
[----:B------:R-:W-:-:S04]  /*27c0*/  UIADD3 UR4, UPT, UPT, UR4, 0x1, URZ ;  /* 0x0000000104047890 */ /* 0x000fc8000fffe0ff */
[----:B0-----:R-:W-:-:S09]  /*27d0*/  UISETP.NE.AND UP0, UPT, UR4, UR5, UPT ;  /* 0x000000050400728c */ /* 0x001fd2000bf05270 */
[----:B-1----:R-:W-:Y:S05]  /*27e0*/  BRA.U UP0, `(.L_x_21) ;  /* 0xffffffd900947547 */ /* 0x002fea000b83ffff */
[----:B------:R-:W-:Y:S05]  /*27f0*/  EXIT ;  /* 0x000000000000794d */ /* 0x000fea0003800000 */
.L_x_22:
[----:B------:R-:W-:-:S00]  /*2800*/  BRA `(.L_x_22) ;  /* 0xfffffffc00fc7947 */ /* 0x000fc0000383ffff */
[----:B------:R-:W-:-:S00]  /*2810*/  NOP ;  /* 0x0000000000007918 */ /* 0x000fc00000000000 */
        /* <DEDUP_REMOVED lines=14> */
.L_x_23:


//--------------------- .nv.global.init           --------------------------
	.section	.nv.global.init,"aw",@progbits
	.align	4
.nv.global.init:
	.type		__cudart_i2opi_f,@object
	.size		__cudart_i2opi_f,(.L_0 - __cudart_i2opi_f)
__cudart_i2opi_f:
        /*0000*/ 	.byte	0x41, 0x90, 0x43, 0x3c, 0x99, 0x95, 0x62, 0xdb, 0xc0, 0xdd, 0x34, 0xf5, 0xd1, 0x57, 0x27, 0xfc
        /*0010*/ 	.byte	0x29, 0x15, 0x44, 0x4e, 0x6e, 0x83, 0xf9, 0xa2
.L_0:


//--------------------- .nv.shared.reserved.0     --------------------------
	.section	.nv.shared.reserved.0,"aw",@nobits
	.weak		__nv_reservedSMEM_offset_0_alias
	.size		__nv_reservedSMEM_offset_0_alias, 0, 64
	.other		__nv_reservedSMEM_offset_0_alias,@"STO_CUDA_RESERVED_SHARED STV_DEFAULT"
__nv_reservedSMEM_offset_0_alias:
	.zero		0
	.zero		64


//--------------------- .nv.constant0._Z18calculateHistogramPfS_iPj --------------------------
	.section	.nv.constant0._Z18calculateHistogramPfS_iPj,"a",@progbits
	.sectionflags	@""
	.align	4
.nv.constant0._Z18calculateHistogramPfS_iPj:
	.zero		928


//--------------------- SYMBOLS --------------------------

	.type		.nv.reservedSmem.offset0,@object
	.size		.nv.reservedSmem.offset0,0x4
